//
// Generated by NVIDIA NVVM Compiler
//
// Compiler Build ID: CL-36424714
// Cuda compilation tools, release 13.0, V13.0.88
// Based on NVVM 20.0.0
//

.version 9.0
.target sm_100
.address_size 64

	// .globl	_Z10PDH_kernel12atomdesc_gpuP10hist_entryiiii
// _ZZ10PDH_kernel12atomdesc_gpuP10hist_entryiiiiE4tile has been demoted
.extern .shared .align 16 .b8 sharedMemory[];

.visible .entry _Z10PDH_kernel12atomdesc_gpuP10hist_entryiiii(
	.param .align 8 .b8 _Z10PDH_kernel12atomdesc_gpuP10hist_entryiiii_param_0[24],
	.param .u64 .ptr .align 1 _Z10PDH_kernel12atomdesc_gpuP10hist_entryiiii_param_1,
	.param .u32 _Z10PDH_kernel12atomdesc_gpuP10hist_entryiiii_param_2,
	.param .u32 _Z10PDH_kernel12atomdesc_gpuP10hist_entryiiii_param_3,
	.param .u32 _Z10PDH_kernel12atomdesc_gpuP10hist_entryiiii_param_4,
	.param .u32 _Z10PDH_kernel12atomdesc_gpuP10hist_entryiiii_param_5
)
{
	.reg .pred 	%p<51>;
	.reg .b32 	%r<177>;
	.reg .b64 	%rd<61>;
	.reg .b64 	%fd<148>;
	// demoted variable
	.shared .align 8 .b8 _ZZ10PDH_kernel12atomdesc_gpuP10hist_entryiiiiE4tile[6144];
	ld.param.u64 	%rd17, [_Z10PDH_kernel12atomdesc_gpuP10hist_entryiiii_param_0+16];
	ld.param.u64 	%rd18, [_Z10PDH_kernel12atomdesc_gpuP10hist_entryiiii_param_0+8];
	ld.param.u64 	%rd19, [_Z10PDH_kernel12atomdesc_gpuP10hist_entryiiii_param_0];
	ld.param.u64 	%rd16, [_Z10PDH_kernel12atomdesc_gpuP10hist_entryiiii_param_1];
	ld.param.u32 	%r53, [_Z10PDH_kernel12atomdesc_gpuP10hist_entryiiii_param_2];
	ld.param.u32 	%r54, [_Z10PDH_kernel12atomdesc_gpuP10hist_entryiiii_param_3];
	ld.param.u32 	%r55, [_Z10PDH_kernel12atomdesc_gpuP10hist_entryiiii_param_4];
	ld.param.u32 	%r56, [_Z10PDH_kernel12atomdesc_gpuP10hist_entryiiii_param_5];
	cvta.to.global.u64 	%rd1, %rd19;
	cvta.to.global.u64 	%rd2, %rd18;
	cvta.to.global.u64 	%rd3, %rd17;
	mov.u32 	%r176, %tid.x;
	and.b32  	%r57, %r176, 31;
	rem.s32 	%r58, %r57, %r56;
	mul.lo.s32 	%r2, %r58, %r55;
	mul.lo.s32 	%r3, %r56, %r55;
	setp.ge.u32 	%p1, %r176, %r3;
	@%p1 bra 	$L__BB0_3;
	mov.u32 	%r4, %ntid.x;
	mov.u32 	%r165, %r176;
$L__BB0_2:
	shl.b32 	%r59, %r165, 3;
	mov.u32 	%r60, sharedMemory;
	add.s32 	%r61, %r60, %r59;
	mov.b64 	%rd20, 0;
	st.shared.u64 	[%r61], %rd20;
	add.s32 	%r165, %r165, %r4;
	setp.lt.u32 	%p2, %r165, %r3;
	@%p2 bra 	$L__BB0_2;
$L__BB0_3:
	mov.u32 	%r7, %ntid.x;
	mov.u32 	%r8, %ctaid.x;
	mul.lo.s32 	%r9, %r7, %r8;
	add.s32 	%r62, %r9, %r176;
	cvt.u64.u32 	%rd4, %r62;
	cvt.s64.s32 	%rd5, %r53;
	setp.ge.u64 	%p3, %rd4, %rd5;
	mov.f64 	%fd145, 0d0000000000000000;
	mov.f64 	%fd146, %fd145;
	mov.f64 	%fd147, %fd145;
	@%p3 bra 	$L__BB0_5;
	shl.b64 	%rd21, %rd4, 3;
	add.s64 	%rd22, %rd1, %rd21;
	ld.global.f64 	%fd147, [%rd22];
	add.s64 	%rd23, %rd2, %rd21;
	ld.global.f64 	%fd146, [%rd23];
	add.s64 	%rd24, %rd3, %rd21;
	ld.global.f64 	%fd145, [%rd24];
$L__BB0_5:
	add.s32 	%r10, %r8, 1;
	mov.u32 	%r11, %nctaid.x;
	setp.ge.u32 	%p4, %r10, %r11;
	mov.u32 	%r63, _ZZ10PDH_kernel12atomdesc_gpuP10hist_entryiiiiE4tile;
	mad.lo.s32 	%r12, %r176, 24, %r63;
	@%p4 bra 	$L__BB0_31;
	cvt.u64.u32 	%rd59, %r10;
	cvt.rn.f64.s32 	%fd7, %r54;
	and.b32  	%r13, %r7, 3;
	and.b32  	%r14, %r7, 2044;
	and.b32  	%r15, %r7, 1;
	and.b32  	%r64, %r7, -4;
	neg.s32 	%r16, %r64;
	cvt.u64.u32 	%rd7, %r11;
	cvt.u64.u32 	%rd25, %r7;
	cvt.u64.u32 	%rd26, %r176;
$L__BB0_7:
	mul.lo.s64 	%rd9, %rd59, %rd25;
	add.s64 	%rd10, %rd9, %rd26;
	setp.ge.u64 	%p5, %rd10, %rd5;
	@%p5 bra 	$L__BB0_9;
	shl.b64 	%rd27, %rd10, 3;
	add.s64 	%rd28, %rd1, %rd27;
	ld.global.f64 	%fd10, [%rd28];
	st.shared.f64 	[%r12], %fd10;
	add.s64 	%rd29, %rd2, %rd27;
	ld.global.f64 	%fd11, [%rd29];
	st.shared.f64 	[%r12+8], %fd11;
	add.s64 	%rd30, %rd3, %rd27;
	ld.global.f64 	%fd12, [%rd30];
	st.shared.f64 	[%r12+16], %fd12;
$L__BB0_9:
	setp.lt.u32 	%p6, %r7, 4;
	bar.sync 	0;
	mov.b32 	%r169, 0;
	@%p6 bra 	$L__BB0_20;
	mov.u32 	%r67, _ZZ10PDH_kernel12atomdesc_gpuP10hist_entryiiiiE4tile;
	add.s32 	%r166, %r67, 48;
	mov.u64 	%rd60, %rd9;
	mov.u32 	%r167, %r16;
$L__BB0_11:
	.pragma "nounroll";
	setp.ge.u64 	%p7, %rd60, %rd5;
	@%p7 bra 	$L__BB0_13;
	ld.shared.f64 	%fd13, [%r166+-48];
	ld.shared.f64 	%fd14, [%r166+-40];
	ld.shared.f64 	%fd15, [%r166+-32];
	sub.f64 	%fd16, %fd147, %fd13;
	sub.f64 	%fd17, %fd146, %fd14;
	sub.f64 	%fd18, %fd145, %fd15;
	mul.f64 	%fd19, %fd17, %fd17;
	fma.rn.f64 	%fd20, %fd16, %fd16, %fd19;
	fma.rn.f64 	%fd21, %fd18, %fd18, %fd20;
	sqrt.rn.f64 	%fd22, %fd21;
	div.rn.f64 	%fd23, %fd22, %fd7;
	cvt.rzi.s32.f64 	%r68, %fd23;
	add.s32 	%r69, %r68, %r2;
	shl.b32 	%r70, %r69, 3;
	mov.u32 	%r71, sharedMemory;
	add.s32 	%r72, %r71, %r70;
	atom.shared.add.u64 	%rd31, [%r72], 1;
$L__BB0_13:
	add.s64 	%rd32, %rd60, 1;
	setp.ge.u64 	%p8, %rd32, %rd5;
	@%p8 bra 	$L__BB0_15;
	ld.shared.f64 	%fd24, [%r166+-24];
	ld.shared.f64 	%fd25, [%r166+-16];
	ld.shared.f64 	%fd26, [%r166+-8];
	sub.f64 	%fd27, %fd147, %fd24;
	sub.f64 	%fd28, %fd146, %fd25;
	sub.f64 	%fd29, %fd145, %fd26;
	mul.f64 	%fd30, %fd28, %fd28;
	fma.rn.f64 	%fd31, %fd27, %fd27, %fd30;
	fma.rn.f64 	%fd32, %fd29, %fd29, %fd31;
	sqrt.rn.f64 	%fd33, %fd32;
	div.rn.f64 	%fd34, %fd33, %fd7;
	cvt.rzi.s32.f64 	%r73, %fd34;
	add.s32 	%r74, %r73, %r2;
	shl.b32 	%r75, %r74, 3;
	mov.u32 	%r76, sharedMemory;
	add.s32 	%r77, %r76, %r75;
	atom.shared.add.u64 	%rd33, [%r77], 1;
$L__BB0_15:
	add.s64 	%rd34, %rd60, 2;
	setp.ge.u64 	%p9, %rd34, %rd5;
	@%p9 bra 	$L__BB0_17;
	ld.shared.f64 	%fd35, [%r166];
	ld.shared.f64 	%fd36, [%r166+8];
	ld.shared.f64 	%fd37, [%r166+16];
	sub.f64 	%fd38, %fd147, %fd35;
	sub.f64 	%fd39, %fd146, %fd36;
	sub.f64 	%fd40, %fd145, %fd37;
	mul.f64 	%fd41, %fd39, %fd39;
	fma.rn.f64 	%fd42, %fd38, %fd38, %fd41;
	fma.rn.f64 	%fd43, %fd40, %fd40, %fd42;
	sqrt.rn.f64 	%fd44, %fd43;
	div.rn.f64 	%fd45, %fd44, %fd7;
	cvt.rzi.s32.f64 	%r78, %fd45;
	add.s32 	%r79, %r78, %r2;
	shl.b32 	%r80, %r79, 3;
	mov.u32 	%r81, sharedMemory;
	add.s32 	%r82, %r81, %r80;
	atom.shared.add.u64 	%rd35, [%r82], 1;
$L__BB0_17:
	add.s64 	%rd36, %rd60, 3;
	setp.ge.u64 	%p10, %rd36, %rd5;
	@%p10 bra 	$L__BB0_19;
	ld.shared.f64 	%fd46, [%r166+24];
	ld.shared.f64 	%fd47, [%r166+32];
	ld.shared.f64 	%fd48, [%r166+40];
	sub.f64 	%fd49, %fd147, %fd46;
	sub.f64 	%fd50, %fd146, %fd47;
	sub.f64 	%fd51, %fd145, %fd48;
	mul.f64 	%fd52, %fd50, %fd50;
	fma.rn.f64 	%fd53, %fd49, %fd49, %fd52;
	fma.rn.f64 	%fd54, %fd51, %fd51, %fd53;
	sqrt.rn.f64 	%fd55, %fd54;
	div.rn.f64 	%fd56, %fd55, %fd7;
	cvt.rzi.s32.f64 	%r83, %fd56;
	add.s32 	%r84, %r83, %r2;
	shl.b32 	%r85, %r84, 3;
	mov.u32 	%r86, sharedMemory;
	add.s32 	%r87, %r86, %r85;
	atom.shared.add.u64 	%rd37, [%r87], 1;
$L__BB0_19:
	add.s32 	%r167, %r167, 4;
	add.s64 	%rd60, %rd60, 4;
	add.s32 	%r166, %r166, 96;
	setp.ne.s32 	%p11, %r167, 0;
	mov.u32 	%r169, %r14;
	@%p11 bra 	$L__BB0_11;
$L__BB0_20:
	setp.eq.s32 	%p12, %r13, 0;
	@%p12 bra 	$L__BB0_30;
	setp.eq.s32 	%p13, %r13, 1;
	@%p13 bra 	$L__BB0_27;
	cvt.u64.u32 	%rd38, %r169;
	add.s64 	%rd13, %rd9, %rd38;
	setp.ge.u64 	%p14, %rd13, %rd5;
	mov.u32 	%r88, _ZZ10PDH_kernel12atomdesc_gpuP10hist_entryiiiiE4tile;
	mad.lo.s32 	%r22, %r169, 24, %r88;
	@%p14 bra 	$L__BB0_24;
	ld.shared.f64 	%fd57, [%r22];
	ld.shared.f64 	%fd58, [%r22+8];
	ld.shared.f64 	%fd59, [%r22+16];
	sub.f64 	%fd60, %fd147, %fd57;
	sub.f64 	%fd61, %fd146, %fd58;
	sub.f64 	%fd62, %fd145, %fd59;
	mul.f64 	%fd63, %fd61, %fd61;
	fma.rn.f64 	%fd64, %fd60, %fd60, %fd63;
	fma.rn.f64 	%fd65, %fd62, %fd62, %fd64;
	sqrt.rn.f64 	%fd66, %fd65;
	div.rn.f64 	%fd67, %fd66, %fd7;
	cvt.rzi.s32.f64 	%r89, %fd67;
	add.s32 	%r90, %r89, %r2;
	shl.b32 	%r91, %r90, 3;
	mov.u32 	%r92, sharedMemory;
	add.s32 	%r93, %r92, %r91;
	atom.shared.add.u64 	%rd39, [%r93], 1;
$L__BB0_24:
	add.s64 	%rd40, %rd13, 1;
	setp.ge.u64 	%p15, %rd40, %rd5;
	@%p15 bra 	$L__BB0_26;
	ld.shared.f64 	%fd68, [%r22+24];
	ld.shared.f64 	%fd69, [%r22+32];
	ld.shared.f64 	%fd70, [%r22+40];
	sub.f64 	%fd71, %fd147, %fd68;
	sub.f64 	%fd72, %fd146, %fd69;
	sub.f64 	%fd73, %fd145, %fd70;
	mul.f64 	%fd74, %fd72, %fd72;
	fma.rn.f64 	%fd75, %fd71, %fd71, %fd74;
	fma.rn.f64 	%fd76, %fd73, %fd73, %fd75;
	sqrt.rn.f64 	%fd77, %fd76;
	div.rn.f64 	%fd78, %fd77, %fd7;
	cvt.rzi.s32.f64 	%r94, %fd78;
	add.s32 	%r95, %r94, %r2;
	shl.b32 	%r96, %r95, 3;
	mov.u32 	%r97, sharedMemory;
	add.s32 	%r98, %r97, %r96;
	atom.shared.add.u64 	%rd41, [%r98], 1;
$L__BB0_26:
	add.s32 	%r169, %r169, 2;
$L__BB0_27:
	setp.eq.s32 	%p16, %r15, 0;
	@%p16 bra 	$L__BB0_30;
	cvt.u64.u32 	%rd42, %r169;
	add.s64 	%rd43, %rd9, %rd42;
	setp.ge.u64 	%p17, %rd43, %rd5;
	@%p17 bra 	$L__BB0_30;
	mov.u32 	%r99, _ZZ10PDH_kernel12atomdesc_gpuP10hist_entryiiiiE4tile;
	mad.lo.s32 	%r100, %r169, 24, %r99;
	ld.shared.f64 	%fd79, [%r100];
	ld.shared.f64 	%fd80, [%r100+8];
	ld.shared.f64 	%fd81, [%r100+16];
	sub.f64 	%fd82, %fd147, %fd79;
	sub.f64 	%fd83, %fd146, %fd80;
	sub.f64 	%fd84, %fd145, %fd81;
	mul.f64 	%fd85, %fd83, %fd83;
	fma.rn.f64 	%fd86, %fd82, %fd82, %fd85;
	fma.rn.f64 	%fd87, %fd84, %fd84, %fd86;
	sqrt.rn.f64 	%fd88, %fd87;
	div.rn.f64 	%fd89, %fd88, %fd7;
	cvt.rzi.s32.f64 	%r101, %fd89;
	add.s32 	%r102, %r101, %r2;
	shl.b32 	%r103, %r102, 3;
	mov.u32 	%r104, sharedMemory;
	add.s32 	%r105, %r104, %r103;
	atom.shared.add.u64 	%rd44, [%r105], 1;
$L__BB0_30:
	bar.sync 	0;
	add.s64 	%rd59, %rd59, 1;
	setp.lt.u64 	%p18, %rd59, %rd7;
	@%p18 bra 	$L__BB0_7;
$L__BB0_31:
	st.shared.f64 	[%r12], %fd147;
	st.shared.f64 	[%r12+8], %fd146;
	st.shared.f64 	[%r12+16], %fd145;
	bar.sync 	0;
	shr.u32 	%r25, %r7, 1;
	setp.lt.u32 	%p19, %r7, 2;
	@%p19 bra 	$L__BB0_49;
	add.s32 	%r26, %r25, -1;
	cvt.rn.f64.s32 	%fd8, %r54;
	and.b32  	%r27, %r25, 3;
	setp.lt.u32 	%p20, %r26, 3;
	mov.b32 	%r175, 1;
	@%p20 bra 	$L__BB0_44;
	and.b32  	%r28, %r25, 1020;
	mov.b32 	%r171, 2;
	mov.u32 	%r170, %r176;
$L__BB0_34:
	setp.gt.u32 	%p21, %r176, %r25;
	add.s32 	%r31, %r171, -1;
	add.s32 	%r110, %r170, 1;
	rem.u32 	%r32, %r110, %r7;
	add.s32 	%r111, %r32, %r9;
	cvt.u64.u32 	%rd45, %r111;
	setp.ge.u64 	%p22, %rd45, %rd5;
	setp.gt.u32 	%p23, %r31, %r26;
	and.pred  	%p24, %p23, %p21;
	or.pred  	%p25, %p22, %p24;
	@%p25 bra 	$L__BB0_36;
	mov.u32 	%r112, _ZZ10PDH_kernel12atomdesc_gpuP10hist_entryiiiiE4tile;
	mad.lo.s32 	%r113, %r32, 24, %r112;
	ld.shared.f64 	%fd90, [%r113];
	ld.shared.f64 	%fd91, [%r113+8];
	ld.shared.f64 	%fd92, [%r113+16];
	sub.f64 	%fd93, %fd147, %fd90;
	sub.f64 	%fd94, %fd146, %fd91;
	sub.f64 	%fd95, %fd145, %fd92;
	mul.f64 	%fd96, %fd94, %fd94;
	fma.rn.f64 	%fd97, %fd93, %fd93, %fd96;
	fma.rn.f64 	%fd98, %fd95, %fd95, %fd97;
	sqrt.rn.f64 	%fd99, %fd98;
	div.rn.f64 	%fd100, %fd99, %fd8;
	cvt.rzi.s32.f64 	%r114, %fd100;
	add.s32 	%r115, %r114, %r2;
	shl.b32 	%r116, %r115, 3;
	mov.u32 	%r117, sharedMemory;
	add.s32 	%r118, %r117, %r116;
	atom.shared.add.u64 	%rd46, [%r118], 1;
$L__BB0_36:
	setp.gt.u32 	%p26, %r176, %r25;
	add.s32 	%r121, %r170, 2;
	rem.u32 	%r33, %r121, %r7;
	add.s32 	%r122, %r33, %r9;
	cvt.u64.u32 	%rd47, %r122;
	setp.ge.u64 	%p27, %rd47, %rd5;
	setp.ge.u32 	%p28, %r31, %r26;
	and.pred  	%p29, %p28, %p26;
	or.pred  	%p30, %p27, %p29;
	@%p30 bra 	$L__BB0_38;
	mov.u32 	%r123, _ZZ10PDH_kernel12atomdesc_gpuP10hist_entryiiiiE4tile;
	mad.lo.s32 	%r124, %r33, 24, %r123;
	ld.shared.f64 	%fd101, [%r124];
	ld.shared.f64 	%fd102, [%r124+8];
	ld.shared.f64 	%fd103, [%r124+16];
	sub.f64 	%fd104, %fd147, %fd101;
	sub.f64 	%fd105, %fd146, %fd102;
	sub.f64 	%fd106, %fd145, %fd103;
	mul.f64 	%fd107, %fd105, %fd105;
	fma.rn.f64 	%fd108, %fd104, %fd104, %fd107;
	fma.rn.f64 	%fd109, %fd106, %fd106, %fd108;
	sqrt.rn.f64 	%fd110, %fd109;
	div.rn.f64 	%fd111, %fd110, %fd8;
	cvt.rzi.s32.f64 	%r125, %fd111;
	add.s32 	%r126, %r125, %r2;
	shl.b32 	%r127, %r126, 3;
	mov.u32 	%r128, sharedMemory;
	add.s32 	%r129, %r128, %r127;
	atom.shared.add.u64 	%rd48, [%r129], 1;
$L__BB0_38:
	setp.gt.u32 	%p31, %r176, %r25;
	add.s32 	%r132, %r170, 3;
	rem.u32 	%r34, %r132, %r7;
	add.s32 	%r133, %r34, %r9;
	cvt.u64.u32 	%rd49, %r133;
	setp.ge.u64 	%p32, %rd49, %rd5;
	add.s32 	%r35, %r31, 2;
	setp.gt.u32 	%p33, %r35, %r26;
	and.pred  	%p34, %p33, %p31;
	or.pred  	%p35, %p32, %p34;
	@%p35 bra 	$L__BB0_40;
	mov.u32 	%r134, _ZZ10PDH_kernel12atomdesc_gpuP10hist_entryiiiiE4tile;
	mad.lo.s32 	%r135, %r34, 24, %r134;
	ld.shared.f64 	%fd112, [%r135];
	ld.shared.f64 	%fd113, [%r135+8];
	ld.shared.f64 	%fd114, [%r135+16];
	sub.f64 	%fd115, %fd147, %fd112;
	sub.f64 	%fd116, %fd146, %fd113;
	sub.f64 	%fd117, %fd145, %fd114;
	mul.f64 	%fd118, %fd116, %fd116;
	fma.rn.f64 	%fd119, %fd115, %fd115, %fd118;
	fma.rn.f64 	%fd120, %fd117, %fd117, %fd119;
	sqrt.rn.f64 	%fd121, %fd120;
	div.rn.f64 	%fd122, %fd121, %fd8;
	cvt.rzi.s32.f64 	%r136, %fd122;
	add.s32 	%r137, %r136, %r2;
	shl.b32 	%r138, %r137, 3;
	mov.u32 	%r139, sharedMemory;
	add.s32 	%r140, %r139, %r138;
	atom.shared.add.u64 	%rd50, [%r140], 1;
$L__BB0_40:
	setp.gt.u32 	%p36, %r176, %r25;
	add.s32 	%r170, %r170, 4;
	rem.u32 	%r37, %r170, %r7;
	add.s32 	%r143, %r37, %r9;
	cvt.u64.u32 	%rd51, %r143;
	setp.ge.u64 	%p37, %rd51, %rd5;
	add.s32 	%r38, %r35, 1;
	setp.gt.u32 	%p38, %r38, %r26;
	and.pred  	%p39, %p38, %p36;
	or.pred  	%p40, %p37, %p39;
	@%p40 bra 	$L__BB0_42;
	mov.u32 	%r144, _ZZ10PDH_kernel12atomdesc_gpuP10hist_entryiiiiE4tile;
	mad.lo.s32 	%r145, %r37, 24, %r144;
	ld.shared.f64 	%fd123, [%r145];
	ld.shared.f64 	%fd124, [%r145+8];
	ld.shared.f64 	%fd125, [%r145+16];
	sub.f64 	%fd126, %fd147, %fd123;
	sub.f64 	%fd127, %fd146, %fd124;
	sub.f64 	%fd128, %fd145, %fd125;
	mul.f64 	%fd129, %fd127, %fd127;
	fma.rn.f64 	%fd130, %fd126, %fd126, %fd129;
	fma.rn.f64 	%fd131, %fd128, %fd128, %fd130;
	sqrt.rn.f64 	%fd132, %fd131;
	div.rn.f64 	%fd133, %fd132, %fd8;
	cvt.rzi.s32.f64 	%r146, %fd133;
	add.s32 	%r147, %r146, %r2;
	shl.b32 	%r148, %r147, 3;
	mov.u32 	%r149, sharedMemory;
	add.s32 	%r150, %r149, %r148;
	atom.shared.add.u64 	%rd52, [%r150], 1;
$L__BB0_42:
	add.s32 	%r171, %r171, 4;
	setp.ne.s32 	%p41, %r38, %r28;
	@%p41 bra 	$L__BB0_34;
	add.s32 	%r175, %r171, -1;
$L__BB0_44:
	setp.eq.s32 	%p42, %r27, 0;
	@%p42 bra 	$L__BB0_49;
	add.s32 	%r174, %r176, %r175;
	neg.s32 	%r173, %r27;
$L__BB0_46:
	.pragma "nounroll";
	setp.gt.u32 	%p43, %r176, %r25;
	rem.u32 	%r47, %r174, %r7;
	add.s32 	%r153, %r47, %r9;
	cvt.u64.u32 	%rd53, %r153;
	setp.ge.u64 	%p44, %rd53, %rd5;
	setp.gt.u32 	%p45, %r175, %r26;
	and.pred  	%p46, %p45, %p43;
	or.pred  	%p47, %p44, %p46;
	@%p47 bra 	$L__BB0_48;
	mov.u32 	%r154, _ZZ10PDH_kernel12atomdesc_gpuP10hist_entryiiiiE4tile;
	mad.lo.s32 	%r155, %r47, 24, %r154;
	ld.shared.f64 	%fd134, [%r155];
	ld.shared.f64 	%fd135, [%r155+8];
	ld.shared.f64 	%fd136, [%r155+16];
	sub.f64 	%fd137, %fd147, %fd134;
	sub.f64 	%fd138, %fd146, %fd135;
	sub.f64 	%fd139, %fd145, %fd136;
	mul.f64 	%fd140, %fd138, %fd138;
	fma.rn.f64 	%fd141, %fd137, %fd137, %fd140;
	fma.rn.f64 	%fd142, %fd139, %fd139, %fd141;
	sqrt.rn.f64 	%fd143, %fd142;
	div.rn.f64 	%fd144, %fd143, %fd8;
	cvt.rzi.s32.f64 	%r156, %fd144;
	add.s32 	%r157, %r156, %r2;
	shl.b32 	%r158, %r157, 3;
	mov.u32 	%r159, sharedMemory;
	add.s32 	%r160, %r159, %r158;
	atom.shared.add.u64 	%rd54, [%r160], 1;
$L__BB0_48:
	add.s32 	%r175, %r175, 1;
	add.s32 	%r174, %r174, 1;
	add.s32 	%r173, %r173, 1;
	setp.ne.s32 	%p48, %r173, 0;
	@%p48 bra 	$L__BB0_46;
$L__BB0_49:
	bar.sync 	0;
	setp.ge.s32 	%p49, %r176, %r3;
	@%p49 bra 	$L__BB0_52;
	cvta.to.global.u64 	%rd15, %rd16;
	mov.u32 	%r163, sharedMemory;
$L__BB0_51:
	rem.s32 	%r161, %r176, %r55;
	mul.wide.s32 	%rd55, %r161, 8;
	add.s64 	%rd56, %rd15, %rd55;
	shl.b32 	%r162, %r176, 3;
	add.s32 	%r164, %r163, %r162;
	ld.shared.u64 	%rd57, [%r164];
	atom.global.add.u64 	%rd58, [%rd56], %rd57;
	add.s32 	%r176, %r176, %r7;
	setp.lt.s32 	%p50, %r176, %r3;
	@%p50 bra 	$L__BB0_51;
$L__BB0_52:
	ret;

}


// ===== COMPILED SASS (sm_100) =====

	.target	sm_100

	.elftype	@"ET_EXEC"


//--------------------- .note.nv.tkinfo           --------------------------
	.section	.note.nv.tkinfo,"",@"SHT_NOTE"
	.sectionflags	@"SHF_NOTE_NV_TKINFO"
	.tkinfo
        /*0018*/ 	.word	0x00000002
        /*0030*/ 	.string	""
        /*0030*/ 	.string	"ptxas"
        /*0030*/ 	.string	"Cuda compilation tools, release 13.0, V13.0.88"
        /*0030*/ 	.string	"Build cuda_13.0.r13.0/compiler.36424714_0"
        /*0030*/ 	.string	"-arch sm_100 -m 64 "



//--------------------- .note.nv.cuinfo           --------------------------
	.section	.note.nv.cuinfo,"",@"SHT_NOTE"
	.sectionflags	@"SHF_NOTE_NV_CUINFO"
        /*0018*/ 	.short	0x0002
        /*001a*/ 	.short	0x0064
        /*001c*/ 	.short	0x0082
	.zero		2


//--------------------- .nv.info                  --------------------------
	.section	.nv.info,"",@"SHT_CUDA_INFO"
	.align	4


	//----- nvinfo : EIATTR_REGCOUNT
	.align		4
        /*0000*/ 	.byte	0x04, 0x2f
        /*0002*/ 	.short	(.L_1 - .L_0)
	.align		4
.L_0:
        /*0004*/ 	.word	index@(_Z10PDH_kernel12atomdesc_gpuP10hist_entryiiii)
        /*0008*/ 	.word	0x00000021


	//----- nvinfo : EIATTR_FRAME_SIZE
	.align		4
.L_1:
        /*000c*/ 	.byte	0x04, 0x11
        /*000e*/ 	.short	(.L_3 - .L_2)
	.align		4
.L_2:
        /*0010*/ 	.word	index@($__internal_1_$__cuda_sm20_dsqrt_rn_f64_mediumpath_v1)
        /*0014*/ 	.word	0x00000000


	//----- nvinfo : EIATTR_FRAME_SIZE
	.align		4
.L_3:
        /*0018*/ 	.byte	0x04, 0x11
        /*001a*/ 	.short	(.L_5 - .L_4)
	.align		4
.L_4:
        /*001c*/ 	.word	index@($__internal_0_$__cuda_sm20_div_rn_f64_full)
        /*0020*/ 	.word	0x00000000


	//----- nvinfo : EIATTR_FRAME_SIZE
	.align		4
.L_5:
        /*0024*/ 	.byte	0x04, 0x11
        /*0026*/ 	.short	(.L_7 - .L_6)
	.align		4
.L_6:
        /*0028*/ 	.word	index@(_Z10PDH_kernel12atomdesc_gpuP10hist_entryiiii)
        /*002c*/ 	.word	0x00000000


	//----- nvinfo : EIATTR_MIN_STACK_SIZE
	.align		4
.L_7:
        /*0030*/ 	.byte	0x04, 0x12
        /*0032*/ 	.short	(.L_9 - .L_8)
	.align		4
.L_8:
        /*0034*/ 	.word	index@(_Z10PDH_kernel12atomdesc_gpuP10hist_entryiiii)
        /*0038*/ 	.word	0x00000000
.L_9:


//--------------------- .nv.compat                --------------------------
	.section	.nv.compat,"",@"SHT_CUDA_COMPAT_INFO"
	.align	4
        /*0000*/ 	.byte	0x02, 0x09, 0x00, 0x00, 0x02, 0x02, 0x01, 0x00, 0x02, 0x05, 0x05, 0x00, 0x03, 0x07, 0x01, 0x01
        /*0010*/ 	.byte	0x02, 0x03, 0x00, 0x00, 0x02, 0x06, 0x01, 0x00, 0x04, 0x0b, 0x08, 0x00, 0x01, 0x00, 0x00, 0x00
        /*0020*/ 	.byte	0x00, 0x00, 0x00, 0x00


//--------------------- .nv.info._Z10PDH_kernel12atomdesc_gpuP10hist_entryiiii --------------------------
	.section	.nv.info._Z10PDH_kernel12atomdesc_gpuP10hist_entryiiii,"",@"SHT_CUDA_INFO"
	.sectionflags	@""
	.align	4


	//----- nvinfo : EIATTR_CUDA_API_VERSION
	.align		4
        /*0000*/ 	.byte	0x04, 0x37
        /*0002*/ 	.short	(.L_11 - .L_10)
.L_10:
        /*0004*/ 	.word	0x00000082


	//----- nvinfo : EIATTR_KPARAM_INFO
	.align		4
.L_11:
        /*0008*/ 	.byte	0x04, 0x17
        /*000a*/ 	.short	(.L_13 - .L_12)
.L_12:
        /*000c*/ 	.word	0x00000000
        /*0010*/ 	.short	0x0005
        /*0012*/ 	.short	0x002c
        /*0014*/ 	.byte	0x00, 0xf0, 0x11, 0x00


	//----- nvinfo : EIATTR_KPARAM_INFO
	.align		4
.L_13:
        /*0018*/ 	.byte	0x04, 0x17
        /*001a*/ 	.short	(.L_15 - .L_14)
.L_14:
        /*001c*/ 	.word	0x00000000
        /*0020*/ 	.short	0x0004
        /*0022*/ 	.short	0x0028
        /*0024*/ 	.byte	0x00, 0xf0, 0x11, 0x00


	//----- nvinfo : EIATTR_KPARAM_INFO
	.align		4
.L_15:
        /*0028*/ 	.byte	0x04, 0x17
        /*002a*/ 	.short	(.L_17 - .L_16)
.L_16:
        /*002c*/ 	.word	0x00000000
        /*0030*/ 	.short	0x0003
        /*0032*/ 	.short	0x0024
        /*0034*/ 	.byte	0x00, 0xf0, 0x11, 0x00


	//----- nvinfo : EIATTR_KPARAM_INFO
	.align		4
.L_17:
        /*0038*/ 	.byte	0x04, 0x17
        /*003a*/ 	.short	(.L_19 - .L_18)
.L_18:
        /*003c*/ 	.word	0x00000000
        /*0040*/ 	.short	0x0002
        /*0042*/ 	.short	0x0020
        /*0044*/ 	.byte	0x00, 0xf0, 0x11, 0x00


	//----- nvinfo : EIATTR_KPARAM_INFO
	.align		4
.L_19:
        /*0048*/ 	.byte	0x04, 0x17
        /*004a*/ 	.short	(.L_21 - .L_20)
.L_20:
        /*004c*/ 	.word	0x00000000
        /*0050*/ 	.short	0x0001
        /*0052*/ 	.short	0x0018
        /*0054*/ 	.byte	0x00, 0xf5, 0x21, 0x00


	//----- nvinfo : EIATTR_KPARAM_INFO
	.align		4
.L_21:
        /*0058*/ 	.byte	0x04, 0x17
        /*005a*/ 	.short	(.L_23 - .L_22)
.L_22:
        /*005c*/ 	.word	0x00000000
        /*0060*/ 	.short	0x0000
        /*0062*/ 	.short	0x0000
        /*0064*/ 	.byte	0x00, 0xf0, 0x61, 0x00


	//----- nvinfo : EIATTR_SPARSE_MMA_MASK
	.align		4
.L_23:
        /*0068*/ 	.byte	0x03, 0x50
        /*006a*/ 	.short	0x0000


	//----- nvinfo : EIATTR_MAXREG_COUNT
	.align		4
        /*006c*/ 	.byte	0x03, 0x1b
        /*006e*/ 	.short	0x00ff


	//----- nvinfo : EIATTR_NUM_BARRIERS
	.align		4
        /*0070*/ 	.byte	0x02, 0x4c
        /*0072*/ 	.byte	0x01
	.zero		1


	//----- nvinfo : EIATTR_MERCURY_ISA_VERSION
	.align		4
        /*0074*/ 	.byte	0x03, 0x5f
        /*0076*/ 	.short	0x0101


	//----- nvinfo : EIATTR_VRC_CTA_INIT_COUNT
	.align		4
        /*0078*/ 	.byte	0x02, 0x4a
	.zero		1
	.zero		1


	//----- nvinfo : EIATTR_EXIT_INSTR_OFFSETS
	.align		4
        /*007c*/ 	.byte	0x04, 0x1c
        /*007e*/ 	.short	(.L_25 - .L_24)


	//   ....[0]....
.L_24:
        /*0080*/ 	.word	0x00004b20


	//   ....[1]....
        /*0084*/ 	.word	0x00004d80


	//----- nvinfo : EIATTR_CRS_STACK_SIZE
	.align		4
.L_25:
        /*0088*/ 	.byte	0x04, 0x1e
        /*008a*/ 	.short	(.L_27 - .L_26)
.L_26:
        /*008c*/ 	.word	0x00000000


	//----- nvinfo : EIATTR_CBANK_PARAM_SIZE
	.align		4
.L_27:
        /*0090*/ 	.byte	0x03, 0x19
        /*0092*/ 	.short	0x0030


	//----- nvinfo : EIATTR_PARAM_CBANK
	.align		4
        /*0094*/ 	.byte	0x04, 0x0a
        /*0096*/ 	.short	(.L_29 - .L_28)
	.align		4
.L_28:
        /*0098*/ 	.word	index@(.nv.constant0._Z10PDH_kernel12atomdesc_gpuP10hist_entryiiii)
        /*009c*/ 	.short	0x0380
        /*009e*/ 	.short	0x0030


	//----- nvinfo : EIATTR_SW_WAR
	.align		4
.L_29:
        /*00a0*/ 	.byte	0x04, 0x36
        /*00a2*/ 	.short	(.L_31 - .L_30)
.L_30:
        /*00a4*/ 	.word	0x00000008
.L_31:


//--------------------- .nv.callgraph             --------------------------
	.section	.nv.callgraph,"",@"SHT_CUDA_CALLGRAPH"
	.align	4
	.sectionentsize	8
	.align		4
        /*0000*/ 	.word	0x00000000
	.align		4
        /*0004*/ 	.word	0xffffffff
	.align		4
        /*0008*/ 	.word	0x00000000
	.align		4
        /*000c*/ 	.word	0xfffffffe
	.align		4
        /*0010*/ 	.word	0x00000000
	.align		4
        /*0014*/ 	.word	0xfffffffd
	.align		4
        /*0018*/ 	.word	0x00000000
	.align		4
        /*001c*/ 	.word	0xfffffffc


//--------------------- .text._Z10PDH_kernel12atomdesc_gpuP10hist_entryiiii --------------------------
	.section	.text._Z10PDH_kernel12atomdesc_gpuP10hist_entryiiii,"ax",@progbits
	.align	128
        .global         _Z10PDH_kernel12atomdesc_gpuP10hist_entryiiii
        .type           _Z10PDH_kernel12atomdesc_gpuP10hist_entryiiii,@function
        .size           _Z10PDH_kernel12atomdesc_gpuP10hist_entryiiii,(.L_x_101 - _Z10PDH_kernel12atomdesc_gpuP10hist_entryiiii)
        .other          _Z10PDH_kernel12atomdesc_gpuP10hist_entryiiii,@"STO_CUDA_ENTRY STV_DEFAULT"
_Z10PDH_kernel12atomdesc_gpuP10hist_entryiiii:
.text._Z10PDH_kernel12atomdesc_gpuP10hist_entryiiii:
[----:B------:R-:W-:Y:S01]  /*0000*/  LDC R1, c[0x0][0x37c] ;  /* 0x0000df00ff017b82 */ /* 0x000fe20000000800 */
[----:B------:R-:W0:Y:S01]  /*0010*/  LDCU UR4, c[0x0][0x3ac] ;  /* 0x00007580ff0477ac */ /* 0x000e220008000800 */
[----:B------:R-:W-:Y:S01]  /*0020*/  BSSY.RECONVERGENT B0, `(.L_x_0) ;  /* 0x0000028000007945 */ /* 0x000fe20003800200 */
[----:B------:R-:W1:Y:S01]  /*0030*/  LDCU UR8, c[0x0][0x3a8] ;  /* 0x00007500ff0877ac */ /* 0x000e620008000800 */
[----:B0-----:R-:W-:Y:S01]  /*0040*/  IMAD.U32 R0, RZ, RZ, UR4 ;  /* 0x00000004ff007e24 */ /* 0x001fe2000f8e00ff */
[----:B-1----:R-:W-:-:S04]  /*0050*/  UIMAD UR8, UR4, UR8, URZ ;  /* 0x00000008040872a4 */ /* 0x002fc8000f8e02ff */
[----:B------:R-:W-:Y:S02]  /*0060*/  IABS R7, R0 ;  /* 0x0000000000077213 */ /* 0x000fe40000000000 */
[----:B------:R-:W0:Y:S02]  /*0070*/  S2R R0, SR_TID.X ;  /* 0x0000000000007919 */ /* 0x000e240000002100 */
[----:B------:R-:W1:Y:S08]  /*0080*/  I2F.RP R5, R7 ;  /* 0x0000000700057306 */ /* 0x000e700000209400 */
[----:B-1----:R-:W1:Y:S01]  /*0090*/  MUFU.RCP R5, R5 ;  /* 0x0000000500057308 */ /* 0x002e620000001000 */
[----:B0-----:R-:W-:Y:S01]  /*00a0*/  LOP3.LUT R4, R0, 0x1f, RZ, 0xc0, !PT ;  /* 0x0000001f00047812 */ /* 0x001fe200078ec0ff */
[----:B-1----:R-:W-:-:S03]  /*00b0*/  VIADD R2, R5, 0xffffffe ;  /* 0x0ffffffe05027836 */ /* 0x002fc60000000000 */
[----:B------:R-:W-:-:S03]  /*00c0*/  ISETP.GE.AND P2, PT, R4, RZ, PT ;  /* 0x000000ff0400720c */ /* 0x000fc60003f46270 */
[----:B------:R0:W1:Y:S02]  /*00d0*/  F2I.FTZ.U32.TRUNC.NTZ R3, R2 ;  /* 0x0000000200037305 */ /* 0x000064000021f000 */
[----:B0-----:R-:W-:Y:S02]  /*00e0*/  IMAD.MOV.U32 R2, RZ, RZ, RZ ;  /* 0x000000ffff027224 */ /* 0x001fe400078e00ff */
[----:B-1----:R-:W-:-:S04]  /*00f0*/  IMAD.MOV R6, RZ, RZ, -R3 ;  /* 0x000000ffff067224 */ /* 0x002fc800078e0a03 */
[----:B------:R-:W-:Y:S01]  /*0100*/  IMAD R9, R6, R7, RZ ;  /* 0x0000000706097224 */ /* 0x000fe200078e02ff */
[----:B------:R-:W-:-:S03]  /*0110*/  IABS R6, R4 ;  /* 0x0000000400067213 */ /* 0x000fc60000000000 */
[----:B------:R-:W-:-:S06]  /*0120*/  IMAD.HI.U32 R3, R3, R9, R2 ;  /* 0x0000000903037227 */ /* 0x000fcc00078e0002 */
[----:B------:R-:W-:-:S05]  /*0130*/  IMAD.HI.U32 R3, R3, R6, RZ ;  /* 0x0000000603037227 */ /* 0x000fca00078e00ff */
[----:B------:R-:W-:-:S05]  /*0140*/  IADD3 R3, PT, PT, -R3, RZ, RZ ;  /* 0x000000ff03037210 */ /* 0x000fca0007ffe1ff */
[----:B------:R-:W-:-:S05]  /*0150*/  IMAD R2, R7, R3, R6 ;  /* 0x0000000307027224 */ /* 0x000fca00078e0206 */
[----:B------:R-:W-:-:S13]  /*0160*/  ISETP.GT.U32.AND P0, PT, R7, R2, PT ;  /* 0x000000020700720c */ /* 0x000fda0003f04070 */
[----:B------:R-:W-:Y:S01]  /*0170*/  @!P0 IMAD.IADD R2, R2, 0x1, -R7 ;  /* 0x0000000102028824 */ /* 0x000fe200078e0a07 */
[----:B------:R-:W-:-:S04]  /*0180*/  ISETP.NE.AND P0, PT, RZ, UR4, PT ;  /* 0x00000004ff007c0c */ /* 0x000fc8000bf05270 */
[----:B------:R-:W-:-:S13]  /*0190*/  ISETP.GT.U32.AND P1, PT, R7, R2, PT ;  /* 0x000000020700720c */ /* 0x000fda0003f24070 */
[----:B------:R-:W-:Y:S01]  /*01a0*/  @!P1 IMAD.IADD R2, R2, 0x1, -R7 ;  /* 0x0000000102029824 */ /* 0x000fe200078e0a07 */
[----:B------:R-:W-:-:S03]  /*01b0*/  ISETP.GE.U32.AND P1, PT, R0, UR8, PT ;  /* 0x0000000800007c0c */ /* 0x000fc6000bf26070 */
[----:B------:R-:W-:Y:S01]  /*01c0*/  @!P2 IMAD.MOV R2, RZ, RZ, -R2 ;  /* 0x000000ffff02a224 */ /* 0x000fe200078e0a02 */
[----:B------:R-:W-:-:S09]  /*01d0*/  @!P0 LOP3.LUT R2, RZ, UR4, RZ, 0x33, !PT ;  /* 0x00000004ff028c12 */ /* 0x000fd2000f8e33ff */
[----:B------:R-:W-:Y:S05]  /*01e0*/  @P1 BRA `(.L_x_1) ;  /* 0x00000000002c1947 */ /* 0x000fea0003800000 */
[----:B------:R-:W0:Y:S01]  /*01f0*/  S2R R5, SR_CgaCtaId ;  /* 0x0000000000057919 */ /* 0x000e220000008800 */
[----:B------:R-:W1:Y:S01]  /*0200*/  LDC R6, c[0x0][0x360] ;  /* 0x0000d800ff067b82 */ /* 0x000e620000000800 */
[----:B------:R-:W-:-:S05]  /*0210*/  MOV R3, 0x400 ;  /* 0x0000040000037802 */ /* 0x000fca0000000f00 */
[----:B------:R-:W-:Y:S01]  /*0220*/  VIADD R4, R3, 0x1800 ;  /* 0x0000180003047836 */ /* 0x000fe20000000000 */
[----:B------:R-:W-:-:S04]  /*0230*/  MOV R3, R0 ;  /* 0x0000000000037202 */ /* 0x000fc80000000f00 */
[----:B0-----:R-:W-:-:S07]  /*0240*/  LEA R4, R5, R4, 0x18 ;  /* 0x0000000405047211 */ /* 0x001fce00078ec0ff */
.L_x_2:
[----:B------:R-:W-:Y:S02]  /*0250*/  IMAD R5, R3, 0x8, R4 ;  /* 0x0000000803057824 */ /* 0x000fe400078e0204 */
[----:B-1----:R-:W-:-:S03]  /*0260*/  IMAD.IADD R3, R6, 0x1, R3 ;  /* 0x0000000106037824 */ /* 0x002fc600078e0203 */
[----:B------:R0:W-:Y:S02]  /*0270*/  STS.64 [R5], RZ ;  /* 0x000000ff05007388 */ /* 0x0001e40000000a00 */
[----:B------:R-:W-:-:S13]  /*0280*/  ISETP.GE.U32.AND P0, PT, R3, UR8, PT ;  /* 0x0000000803007c0c */ /* 0x000fda000bf06070 */
[----:B0-----:R-:W-:Y:S05]  /*0290*/  @!P0 BRA `(.L_x_2) ;  /* 0xfffffffc00ec8947 */ /* 0x001fea000383ffff */
.L_x_1:
[----:B------:R-:W-:Y:S05]  /*02a0*/  BSYNC.RECONVERGENT B0 ;  /* 0x0000000000007941 */ /* 0x000fea0003800200 */
.L_x_0:
[----:B------:R-:W0:Y:S01]  /*02b0*/  S2UR UR11, SR_CTAID.X ;  /* 0x00000000000b79c3 */ /* 0x000e220000002500 */
[----:B------:R-:W0:Y:S01]  /*02c0*/  LDCU UR20, c[0x0][0x360] ;  /* 0x00006c00ff1477ac */ /* 0x000e220008000800 */
[----:B------:R-:W-:Y:S01]  /*02d0*/  CS2R R16, SRZ ;  /* 0x0000000000107805 */ /* 0x000fe2000001ff00 */
[----:B------:R-:W1:Y:S05]  /*02e0*/  LDCU UR4, c[0x0][0x3a0] ;  /* 0x00007400ff0477ac */ /* 0x000e6a0008000800 */
[----:B------:R-:W2:Y:S01]  /*02f0*/  LDC.64 R6, c[0x0][0x388] ;  /* 0x0000e200ff067b82 */ /* 0x000ea20000000a00 */
[----:B------:R-:W3:Y:S07]  /*0300*/  LDCU.64 UR18, c[0x0][0x358] ;  /* 0x00006b00ff1277ac */ /* 0x000eee0008000a00 */
[----:B------:R-:W4:Y:S01]  /*0310*/  LDC.64 R4, c[0x0][0x380] ;  /* 0x0000e000ff047b82 */ /* 0x000f220000000a00 */
[----:B-1----:R-:W-:-:S02]  /*0320*/  USHF.R.S32.HI UR22, URZ, 0x1f, UR4 ;  /* 0x0000001fff167899 */ /* 0x002fc40008011404 */
[----:B0-----:R-:W-:-:S06]  /*0330*/  UIMAD UR21, UR20, UR11, URZ ;  /* 0x0000000b141572a4 */ /* 0x001fcc000f8e02ff */
[----:B------:R-:W-:-:S05]  /*0340*/  VIADD R8, R0, UR21 ;  /* 0x0000001500087c36 */ /* 0x000fca0008000000 */
[----:B------:R-:W-:-:S04]  /*0350*/  ISETP.GE.U32.AND P0, PT, R8, UR4, PT ;  /* 0x0000000408007c0c */ /* 0x000fc8000bf06070 */
[----:B------:R-:W-:-:S13]  /*0360*/  ISETP.GE.U32.AND.EX P0, PT, RZ, UR22, PT, P0 ;  /* 0x00000016ff007c0c */ /* 0x000fda000bf06100 */
[----:B------:R-:W0:Y:S01]  /*0370*/  @!P0 LDC.64 R10, c[0x0][0x390] ;  /* 0x0000e400ff0a8b82 */ /* 0x000e220000000a00 */
[----:B------:R-:W-:Y:S01]  /*0380*/  @!P0 IMAD.SHL.U32 R13, R8, 0x8, RZ ;  /* 0x00000008080d8824 */ /* 0x000fe200078e00ff */
[----:B------:R-:W-:-:S04]  /*0390*/  @!P0 SHF.R.U32.HI R8, RZ, 0x1d, R8 ;  /* 0x0000001dff088819 */ /* 0x000fc80000011608 */
[C---:B--2---:R-:W-:Y:S02]  /*03a0*/  @!P0 IADD3 R6, P2, PT, R13.reuse, R6, RZ ;  /* 0x000000060d068210 */ /* 0x044fe40007f5e0ff */
[----:B----4-:R-:W-:-:S03]  /*03b0*/  @!P0 IADD3 R4, P1, PT, R13, R4, RZ ;  /* 0x000000040d048210 */ /* 0x010fc60007f3e0ff */
[C---:B------:R-:W-:Y:S01]  /*03c0*/  @!P0 IMAD.X R7, R8.reuse, 0x1, R7, P2 ;  /* 0x0000000108078824 */ /* 0x040fe200010e0607 */
[----:B------:R-:W-:-:S05]  /*03d0*/  @!P0 IADD3.X R5, PT, PT, R8, R5, RZ, P1, !PT ;  /* 0x0000000508058210 */ /* 0x000fca0000ffe4ff */
[----:B---3--:R1:W5:Y:S01]  /*03e0*/  @!P0 LDG.E.64 R16, desc[UR18][R4.64] ;  /* 0x0000001204108981 */ /* 0x008362000c1e1b00 */
[----:B0-----:R-:W-:-:S05]  /*03f0*/  @!P0 IADD3 R12, P3, PT, R13, R10, RZ ;  /* 0x0000000a0d0c8210 */ /* 0x001fca0007f7e0ff */
[----:B------:R-:W-:Y:S01]  /*0400*/  @!P0 IMAD.X R13, R8, 0x1, R11, P3 ;  /* 0x00000001080d8824 */ /* 0x000fe200018e060b */
[----:B------:R-:W-:Y:S02]  /*0410*/  CS2R R10, SRZ ;  /* 0x00000000000a7805 */ /* 0x000fe4000001ff00 */
[----:B------:R-:W-:-:S04]  /*0420*/  CS2R R8, SRZ ;  /* 0x0000000000087805 */ /* 0x000fc8000001ff00 */
[----:B------:R1:W5:Y:S04]  /*0430*/  @!P0 LDG.E.64 R10, desc[UR18][R6.64] ;  /* 0x00000012060a8981 */ /* 0x000368000c1e1b00 */
[----:B------:R1:W5:Y:S01]  /*0440*/  @!P0 LDG.E.64 R8, desc[UR18][R12.64] ;  /* 0x000000120c088981 */ /* 0x000362000c1e1b00 */
[----:B------:R-:W0:Y:S01]  /*0450*/  S2R R14, SR_CgaCtaId ;  /* 0x00000000000e7919 */ /* 0x000e220000008800 */
[----:B------:R-:W2:Y:S01]  /*0460*/  LDCU UR23, c[0x0][0x370] ;  /* 0x00006e00ff1777ac */ /* 0x000ea20008000800 */
[----:B------:R-:W-:Y:S01]  /*0470*/  UIADD3 UR11, UPT, UPT, UR11, 0x1, URZ ;  /* 0x000000010b0b7890 */ /* 0x000fe2000fffe0ff */
[----:B------:R-:W-:-:S03]  /*0480*/  MOV R3, 0x400 ;  /* 0x0000040000037802 */ /* 0x000fc60000000f00 */
[----:B--2---:R-:W-:Y:S01]  /*0490*/  UISETP.GE.U32.AND UP0, UPT, UR11, UR23, UPT ;  /* 0x000000170b00728c */ /* 0x004fe2000bf06070 */
[----:B0-----:R-:W-:-:S05]  /*04a0*/  LEA R3, R14, R3, 0x18 ;  /* 0x000000030e037211 */ /* 0x001fca00078ec0ff */
[----:B------:R-:W-:-:S03]  /*04b0*/  IMAD R3, R0, 0x18, R3 ;  /* 0x0000001800037824 */ /* 0x000fc600078e0203 */
[----:B-1----:R-:W-:Y:S05]  /*04c0*/  BRA.U UP0, `(.L_x_3) ;  /* 0x0000002500387547 */ /* 0x002fea000b800000 */
[----:B------:R-:W0:Y:S01]  /*04d0*/  LDCU UR4, c[0x0][0x3a4] ;  /* 0x00007480ff0477ac */ /* 0x000e220008000800 */
[----:B------:R-:W-:Y:S02]  /*04e0*/  ULOP3.LUT UR10, UR20, 0xfffffffc, URZ, 0xc0, !UPT ;  /* 0xfffffffc140a7892 */ /* 0x000fe4000f8ec0ff */
[----:B------:R-:W-:Y:S02]  /*04f0*/  ULOP3.LUT UR24, UR20, 0x3, URZ, 0xc0, !UPT ;  /* 0x0000000314187892 */ /* 0x000fe4000f8ec0ff */
[----:B------:R-:W-:Y:S02]  /*0500*/  ULOP3.LUT UR9, UR20, 0x7fc, URZ, 0xc0, !UPT ;  /* 0x000007fc14097892 */ /* 0x000fe4000f8ec0ff */
[----:B------:R-:W-:Y:S01]  /*0510*/  UIADD3 UR10, UPT, UPT, -UR10, URZ, URZ ;  /* 0x000000ff0a0a7290 */ /* 0x000fe2000fffe1ff */
[----:B0-----:R-:W0:Y:S01]  /*0520*/  I2F.F64 R6, UR4 ;  /* 0x0000000400067d12 */ /* 0x001e220008201c00 */
[----:B------:R-:W-:-:S10]  /*0530*/  UMOV UR4, URZ ;  /* 0x000000ff00047c82 */ /* 0x000fd40008000000 */
.L_x_49:
[----:B-1----:R-:W1:Y:S01]  /*0540*/  LDCU UR5, c[0x0][0x3a0] ;  /* 0x00007400ff0577ac */ /* 0x002e620008000800 */
[----:B------:R-:W2:Y:S01]  /*0550*/  LDC.64 R12, c[0x0][0x380] ;  /* 0x0000e000ff0c7b82 */ /* 0x000ea20000000a00 */
[----:B------:R-:W-:Y:S02]  /*0560*/  UIMAD.WIDE.U32 UR6, UR11, UR20, URZ ;  /* 0x000000140b0672a5 */ /* 0x000fe4000f8e00ff */
[----:B------:R-:W-:-:S05]  /*0570*/  UIMAD UR12, UR4, UR20, URZ ;  /* 0x00000014040c72a4 */ /* 0x000fca000f8e02ff */
[----:B------:R-:W3:Y:S01]  /*0580*/  LDC.64 R20, c[0x0][0x388] ;  /* 0x0000e200ff147b82 */ /* 0x000ee20000000a00 */
[----:B------:R-:W-:Y:S01]  /*0590*/  UIADD3 UR12, UPT, UPT, UR7, UR12, URZ ;  /* 0x0000000c070c7290 */ /* 0x000fe2000fffe0ff */
[----:B------:R-:W-:-:S05]  /*05a0*/  IADD3 R18, P1, PT, R0, UR6, RZ ;  /* 0x0000000600127c10 */ /* 0x000fca000ff3e0ff */
[----:B------:R-:W-:Y:S01]  /*05b0*/  IMAD.X R5, RZ, RZ, UR12, P1 ;  /* 0x0000000cff057e24 */ /* 0x000fe200088e06ff */
[----:B-1----:R-:W-:-:S04]  /*05c0*/  ISETP.GE.U32.AND P0, PT, R18, UR5, PT ;  /* 0x0000000512007c0c */ /* 0x002fc8000bf06070 */
[----:B------:R-:W-:-:S13]  /*05d0*/  ISETP.GE.U32.AND.EX P0, PT, R5, UR22, PT, P0 ;  /* 0x0000001605007c0c */ /* 0x000fda000bf06100 */
[----:B------:R-:W1:Y:S01]  /*05e0*/  @!P0 LDC.64 R22, c[0x0][0x390] ;  /* 0x0000e400ff168b82 */ /* 0x000e620000000a00 */
[C---:B------:R-:W-:Y:S01]  /*05f0*/  @!P0 IMAD.SHL.U32 R15, R18.reuse, 0x8, RZ ;  /* 0x00000008120f8824 */ /* 0x040fe200078e00ff */
[----:B------:R-:W-:-:S04]  /*0600*/  @!P0 SHF.L.U64.HI R18, R18, 0x3, R5 ;  /* 0x0000000312128819 */ /* 0x000fc80000010205 */
[C---:B--2---:R-:W-:Y:S02]  /*0610*/  @!P0 IADD3 R4, P1, PT, R15.reuse, R12, RZ ;  /* 0x0000000c0f048210 */ /* 0x044fe40007f3e0ff */
[----:B---3--:R-:W-:Y:S02]  /*0620*/  @!P0 IADD3 R12, P2, PT, R15, R20, RZ ;  /* 0x000000140f0c8210 */ /* 0x008fe40007f5e0ff */
[----:B------:R-:W-:-:S03]  /*0630*/  @!P0 IADD3.X R5, PT, PT, R18, R13, RZ, P1, !PT ;  /* 0x0000000d12058210 */ /* 0x000fc60000ffe4ff */
[----:B------:R-:W-:-:S03]  /*0640*/  @!P0 IMAD.X R13, R18, 0x1, R21, P2 ;  /* 0x00000001120d8824 */ /* 0x000fc600010e0615 */
[----:B------:R-:W2:Y:S04]  /*0650*/  @!P0 LDG.E.64 R4, desc[UR18][R4.64] ;  /* 0x0000001204048981 */ /* 0x000ea8000c1e1b00 */
[----:B------:R-:W3:Y:S01]  /*0660*/  @!P0 LDG.E.64 R12, desc[UR18][R12.64] ;  /* 0x000000120c0c8981 */ /* 0x000ee2000c1e1b00 */
[----:B-1----:R-:W-:-:S05]  /*0670*/  @!P0 IADD3 R14, P3, PT, R15, R22, RZ ;  /* 0x000000160f0e8210 */ /* 0x002fca0007f7e0ff */
[----:B------:R-:W-:-:S06]  /*0680*/  @!P0 IMAD.X R15, R18, 0x1, R23, P3 ;  /* 0x00000001120f8824 */ /* 0x000fcc00018e0617 */
[----:B------:R-:W4:Y:S01]  /*0690*/  @!P0 LDG.E.64 R14, desc[UR18][R14.64] ;  /* 0x000000120e0e8981 */ /* 0x000f22000c1e1b00 */
[----:B------:R-:W-:Y:S02]  /*06a0*/  UISETP.GE.U32.AND UP1, UPT, UR20, 0x4, UPT ;  /* 0x000000041400788c */ /* 0x000fe4000bf26070 */
[----:B------:R-:W-:-:S04]  /*06b0*/  UIADD3 UR11, UP0, UPT, UR11, 0x1, URZ ;  /* 0x000000010b0b7890 */ /* 0x000fc8000ff1e0ff */
[----:B------:R-:W-:Y:S02]  /*06c0*/  UIADD3.X UR4, UPT, UPT, URZ, UR4, URZ, UP0, !UPT ;  /* 0x00000004ff047290 */ /* 0x000fe400087fe4ff */
[----:B------:R-:W-:Y:S01]  /*06d0*/  UISETP.GE.U32.AND UP0, UPT, UR11, UR23, UPT ;  /* 0x000000170b00728c */ /* 0x000fe2000bf06070 */
[----:B------:R-:W-:-:S03]  /*06e0*/  UMOV UR5, URZ ;  /* 0x000000ff00057c82 */ /* 0x000fc60008000000 */
[----:B------:R-:W-:Y:S01]  /*06f0*/  UISETP.GE.U32.AND.EX UP0, UPT, UR4, URZ, UPT, UP0 ;  /* 0x000000ff0400728c */ /* 0x000fe2000bf06100 */
[----:B--2---:R1:W-:Y:S04]  /*0700*/  @!P0 STS.64 [R3], R4 ;  /* 0x0000000403008388 */ /* 0x0043e80000000a00 */
[----:B---3--:R1:W-:Y:S04]  /*0710*/  @!P0 STS.64 [R3+0x8], R12 ;  /* 0x0000080c03008388 */ /* 0x0083e80000000a00 */
[----:B----4-:R1:W-:Y:S01]  /*0720*/  @!P0 STS.64 [R3+0x10], R14 ;  /* 0x0000100e03008388 */ /* 0x0103e20000000a00 */
[----:B------:R-:W-:Y:S06]  /*0730*/  BAR.SYNC.DEFER_BLOCKING 0x0 ;  /* 0x0000000000007b1d */ /* 0x000fec0000010000 */
[----:B------:R-:W-:Y:S05]  /*0740*/  BRA.U !UP1, `(.L_x_4) ;  /* 0x0000001109dc7547 */ /* 0x000fea000b800000 */
[----:B------:R-:W2:Y:S01]  /*0750*/  S2UR UR13, SR_CgaCtaId ;  /* 0x00000000000d79c3 */ /* 0x000ea20000008800 */
[----:B------:R-:W-:Y:S01]  /*0760*/  UMOV UR5, 0x400 ;  /* 0x0000040000057882 */ /* 0x000fe20000000000 */
[----:B------:R-:W-:Y:S01]  /*0770*/  UMOV UR14, UR6 ;  /* 0x00000006000e7c82 */ /* 0x000fe20008000000 */
[----:B------:R-:W-:Y:S01]  /*0780*/  UMOV UR15, UR12 ;  /* 0x0000000c000f7c82 */ /* 0x000fe20008000000 */
[----:B--2---:R-:W-:-:S03]  /*0790*/  ULEA UR5, UR13, UR5, 0x18 ;  /* 0x000000050d057291 */ /* 0x004fc6000f8ec0ff */
[----:B------:R-:W-:Y:S01]  /*07a0*/  UMOV UR13, UR10 ;  /* 0x0000000a000d7c82 */ /* 0x000fe20008000000 */
[----:B------:R-:W-:-:S12]  /*07b0*/  UIADD3 UR5, UPT, UPT, UR5, 0x30, URZ ;  /* 0x0000003005057890 */ /* 0x000fd8000fffe0ff */
.L_x_29:
[----:B------:R-:W2:Y:S01]  /*07c0*/  LDCU UR16, c[0x0][0x3a0] ;  /* 0x00007400ff1077ac */ /* 0x000ea20008000800 */
[----:B------:R-:W-:-:S04]  /*07d0*/  UIADD3 UR13, UPT, UPT, UR13, 0x4, URZ ;  /* 0x000000040d0d7890 */ /* 0x000fc8000fffe0ff */
[----:B------:R-:W-:Y:S02]  /*07e0*/  UISETP.NE.AND UP2, UPT, UR13, URZ, UPT ;  /* 0x000000ff0d00728c */ /* 0x000fe4000bf45270 */
[----:B--2---:R-:W-:-:S04]  /*07f0*/  UISETP.GE.U32.AND UP1, UPT, UR14, UR16, UPT ;  /* 0x000000100e00728c */ /* 0x004fc8000bf26070 */
[----:B------:R-:W-:-:S09]  /*0800*/  UISETP.GE.U32.AND.EX UP1, UPT, UR15, UR22, UPT, UP1 ;  /* 0x000000160f00728c */ /* 0x000fd2000bf26110 */
[----:B------:R-:W-:Y:S05]  /*0810*/  BRA.U UP1, `(.L_x_5) ;  /* 0x00000005011c7547 */ /* 0x000fea000b800000 */
[----:B-1----:R-:W1:Y:S01]  /*0820*/  LDS.128 R12, [UR5+-0x30] ;  /* 0xffffd005ff0c7984 */ /* 0x002e620008000c00 */
[----:B------:R-:W-:Y:S03]  /*0830*/  BSSY.RECONVERGENT B1, `(.L_x_6) ;  /* 0x0000020000017945 */ /* 0x000fe60003800200 */
[----:B------:R-:W2:Y:S01]  /*0840*/  LDS.64 R4, [UR5+-0x20] ;  /* 0xffffe005ff047984 */ /* 0x000ea20008000a00 */
[----:B-1---5:R-:W-:Y:S02]  /*0850*/  DADD R14, R10, -R14 ;  /* 0x000000000a0e7229 */ /* 0x022fe4000000080e */
[----:B------:R-:W-:Y:S02]  /*0860*/  DADD R12, -R12, R16 ;  /* 0x000000000c0c7229 */ /* 0x000fe40000000110 */
[----:B--2---:R-:W-:-:S04]  /*0870*/  DADD R4, -R4, R8 ;  /* 0x0000000004047229 */ /* 0x004fc80000000108 */
[----:B------:R-:W-:-:S08]  /*0880*/  DMUL R14, R14, R14 ;  /* 0x0000000e0e0e7228 */ /* 0x000fd00000000000 */
[----:B------:R-:W-:Y:S01]  /*0890*/  DFMA R14, R12, R12, R14 ;  /* 0x0000000c0c0e722b */ /* 0x000fe2000000000e */
[----:B------:R-:W-:Y:S01]  /*08a0*/  IMAD.MOV.U32 R12, RZ, RZ, 0x0 ;  /* 0x00000000ff0c7424 */ /* 0x000fe200078e00ff */
[----:B------:R-:W-:-:S06]  /*08b0*/  MOV R13, 0x3fd80000 ;  /* 0x3fd80000000d7802 */ /* 0x000fcc0000000f00 */
[----:B------:R-:W-:-:S06]  /*08c0*/  DFMA R18, R4, R4, R14 ;  /* 0x000000040412722b */ /* 0x000fcc000000000e */
[----:B------:R-:W1:Y:S04]  /*08d0*/  MUFU.RSQ64H R23, R19 ;  /* 0x0000001300177308 */ /* 0x000e680000001c00 */
[----:B------:R-:W-:-:S05]  /*08e0*/  VIADD R22, R19, 0xfcb00000 ;  /* 0xfcb0000013167836 */ /* 0x000fca0000000000 */
[----:B------:R-:W-:Y:S01]  /*08f0*/  ISETP.GE.U32.AND P0, PT, R22, 0x7ca00000, PT ;  /* 0x7ca000001600780c */ /* 0x000fe20003f06070 */
[----:B-1----:R-:W-:-:S08]  /*0900*/  DMUL R4, R22, R22 ;  /* 0x0000001616047228 */ /* 0x002fd00000000000 */
[----:B------:R-:W-:-:S08]  /*0910*/  DFMA R4, R18, -R4, 1 ;  /* 0x3ff000001204742b */ /* 0x000fd00000000804 */
[----:B------:R-:W-:Y:S02]  /*0920*/  DFMA R12, R4, R12, 0.5 ;  /* 0x3fe00000040c742b */ /* 0x000fe4000000000c */
[----:B------:R-:W-:-:S08]  /*0930*/  DMUL R4, R22, R4 ;  /* 0x0000000416047228 */ /* 0x000fd00000000000 */
[----:B------:R-:W-:-:S08]  /*0940*/  DFMA R12, R12, R4, R22 ;  /* 0x000000040c0c722b */ /* 0x000fd00000000016 */
[----:B------:R-:W-:Y:S02]  /*0950*/  DMUL R20, R18, R12 ;  /* 0x0000000c12147228 */ /* 0x000fe40000000000 */
[----:B------:R-:W-:Y:S02]  /*0960*/  VIADD R5, R13, 0xfff00000 ;  /* 0xfff000000d057836 */ /* 0x000fe40000000000 */
[----:B------:R-:W-:-:S04]  /*0970*/  IMAD.MOV.U32 R4, RZ, RZ, R12 ;  /* 0x000000ffff047224 */ /* 0x000fc800078e000c */
[----:B------:R-:W-:-:S08]  /*0980*/  DFMA R24, R20, -R20, R18 ;  /* 0x800000141418722b */ /* 0x000fd00000000012 */
[----:B------:R-:W-:Y:S01]  /*0990*/  DFMA R14, R24, R4, R20 ;  /* 0x00000004180e722b */ /* 0x000fe20000000014 */
[----:B------:R-:W-:Y:S10]  /*09a0*/  @!P0 BRA `(.L_x_7) ;  /* 0x0000000000208947 */ /* 0x000ff40003800000 */
[----:B------:R-:W-:Y:S01]  /*09b0*/  IMAD.MOV.U32 R14, RZ, RZ, R18 ;  /* 0x000000ffff0e7224 */ /* 0x000fe200078e0012 */
[----:B------:R-:W-:Y:S01]  /*09c0*/  MOV R18, R24 ;  /* 0x0000001800127202 */ /* 0x000fe20000000f00 */
[----:B------:R-:W-:Y:S01]  /*09d0*/  IMAD.MOV.U32 R15, RZ, RZ, R19 ;  /* 0x000000ffff0f7224 */ /* 0x000fe200078e0013 */
[----:B------:R-:W-:Y:S01]  /*09e0*/  MOV R24, 0xa10 ;  /* 0x00000a1000187802 */ /* 0x000fe20000000f00 */
[----:B------:R-:W-:-:S07]  /*09f0*/  IMAD.MOV.U32 R19, RZ, RZ, R25 ;  /* 0x000000ffff137224 */ /* 0x000fce00078e0019 */
[----:B0-----:R-:W-:Y:S05]  /*0a00*/  CALL.REL.NOINC `($__internal_1_$__cuda_sm20_dsqrt_rn_f64_mediumpath_v1) ;  /* 0x0000004800507944 */ /* 0x001fea0003c00000 */
[----:B------:R-:W-:Y:S02]  /*0a10*/  IMAD.MOV.U32 R14, RZ, RZ, R12 ;  /* 0x000000ffff0e7224 */ /* 0x000fe400078e000c */
[----:B------:R-:W-:-:S07]  /*0a20*/  IMAD.MOV.U32 R15, RZ, RZ, R13 ;  /* 0x000000ffff0f7224 */ /* 0x000fce00078e000d */
.L_x_7:
[----:B------:R-:W-:Y:S05]  /*0a30*/  BSYNC.RECONVERGENT B1 ;  /* 0x0000000000017941 */ /* 0x000fea0003800200 */
.L_x_6:
[----:B0-----:R-:W0:Y:S01]  /*0a40*/  MUFU.RCP64H R5, R7 ;  /* 0x0000000700057308 */ /* 0x001e220000001800 */
[----:B------:R-:W-:Y:S01]  /*0a50*/  IMAD.MOV.U32 R4, RZ, RZ, 0x1 ;  /* 0x00000001ff047424 */ /* 0x000fe200078e00ff */
[----:B------:R-:W-:Y:S01]  /*0a60*/  FSETP.GEU.AND P1, PT, |R15|, 6.5827683646048100446e-37, PT ;  /* 0x036000000f00780b */ /* 0x000fe20003f2e200 */
[----:B------:R-:W-:Y:S04]  /*0a70*/  BSSY.RECONVERGENT B1, `(.L_x_8) ;  /* 0x0000012000017945 */ /* 0x000fe80003800200 */
[----:B0-----:R-:W-:-:S08]  /*0a80*/  DFMA R12, -R6, R4, 1 ;  /* 0x3ff00000060c742b */ /* 0x001fd00000000104 */
[----:B------:R-:W-:-:S08]  /*0a90*/  DFMA R12, R12, R12, R12 ;  /* 0x0000000c0c0c722b */ /* 0x000fd0000000000c */
[----:B------:R-:W-:-:S08]  /*0aa0*/  DFMA R12, R4, R12, R4 ;  /* 0x0000000c040c722b */ /* 0x000fd00000000004 */
[----:B------:R-:W-:-:S08]  /*0ab0*/  DFMA R4, -R6, R12, 1 ;  /* 0x3ff000000604742b */ /* 0x000fd0000000010c */
[----:B------:R-:W-:-:S08]  /*0ac0*/  DFMA R4, R12, R4, R12 ;  /* 0x000000040c04722b */ /* 0x000fd0000000000c */
[----:B------:R-:W-:-:S08]  /*0ad0*/  DMUL R12, R4, R14 ;  /* 0x0000000e040c7228 */ /* 0x000fd00000000000 */
[----:B------:R-:W-:-:S08]  /*0ae0*/  DFMA R18, -R6, R12, R14 ;  /* 0x0000000c0612722b */ /* 0x000fd0000000010e */
[----:B------:R-:W-:-:S10]  /*0af0*/  DFMA R4, R4, R18, R12 ;  /* 0x000000120404722b */ /* 0x000fd4000000000c */
[----:B------:R-:W-:-:S05]  /*0b00*/  FFMA R12, RZ, R7, R5 ;  /* 0x00000007ff0c7223 */ /* 0x000fca0000000005 */
[----:B------:R-:W-:-:S13]  /*0b10*/  FSETP.GT.AND P0, PT, |R12|, 1.469367938527859385e-39, PT ;  /* 0x001000000c00780b */ /* 0x000fda0003f04200 */
[----:B------:R-:W-:Y:S05]  /*0b20*/  @P0 BRA P1, `(.L_x_9) ;  /* 0x0000000000180947 */ /* 0x000fea0000800000 */
[----:B------:R-:W-:Y:S01]  /*0b30*/  MOV R13, R15 ;  /* 0x0000000f000d7202 */ /* 0x000fe20000000f00 */
[----:B------:R-:W-:Y:S01]  /*0b40*/  IMAD.MOV.U32 R20, RZ, RZ, R6 ;  /* 0x000000ffff147224 */ /* 0x000fe200078e0006 */
[----:B------:R-:W-:Y:S01]  /*0b50*/  MOV R12, 0xb80 ;  /* 0x00000b80000c7802 */ /* 0x000fe20000000f00 */
[----:B------:R-:W-:-:S07]  /*0b60*/  IMAD.MOV.U32 R21, RZ, RZ, R7 ;  /* 0x000000ffff157224 */ /* 0x000fce00078e0007 */
[----:B------:R-:W-:Y:S05]  /*0b70*/  CALL.REL.NOINC `($__internal_0_$__cuda_sm20_div_rn_f64_full) ;  /* 0x0000004000847944 */ /* 0x000fea0003c00000 */
[----:B------:R-:W-:-:S07]  /*0b80*/  IMAD.MOV.U32 R4, RZ, RZ, R24 ;  /* 0x000000ffff047224 */ /* 0x000fce00078e0018 */
.L_x_9:
[----:B------:R-:W-:Y:S05]  /*0b90*/  BSYNC.RECONVERGENT B1 ;  /* 0x0000000000017941 */ /* 0x000fea0003800200 */
.L_x_8:
[----:B------:R-:W0:Y:S01]  /*0ba0*/  S2UR UR17, SR_CgaCtaId ;  /* 0x00000000001179c3 */ /* 0x000e220000008800 */
[----:B------:R-:W1:Y:S01]  /*0bb0*/  LDCU UR25, c[0x0][0x3a8] ;  /* 0x00007500ff1977ac */ /* 0x000e620008000800 */
[----:B------:R-:W1:Y:S01]  /*0bc0*/  F2I.F64.TRUNC R5, R4 ;  /* 0x0000000400057311 */ /* 0x000e62000030d100 */
[----:B------:R-:W-:Y:S01]  /*0bd0*/  BSSY.RECONVERGENT B0, `(.L_x_5) ;  /* 0x000000b000007945 */ /* 0x000fe20003800200 */
[----:B------:R-:W-:Y:S02]  /*0be0*/  UMOV UR16, 0x400 ;  /* 0x0000040000107882 */ /* 0x000fe40000000000 */
[----:B------:R-:W-:Y:S01]  /*0bf0*/  UIADD3 UR16, UPT, UPT, UR16, 0x1800, URZ ;  /* 0x0000180010107890 */ /* 0x000fe2000fffe0ff */
[----:B-1----:R-:W-:-:S03]  /*0c00*/  IMAD R12, R2, UR25, R5 ;  /* 0x00000019020c7c24 */ /* 0x002fc6000f8e0205 */
[----:B0-----:R-:W-:-:S06]  /*0c10*/  ULEA UR16, UR17, UR16, 0x18 ;  /* 0x0000001011107291 */ /* 0x001fcc000f8ec0ff */
[----:B------:R-:W-:-:S07]  /*0c20*/  LEA R19, R12, UR16, 0x3 ;  /* 0x000000100c137c11 */ /* 0x000fce000f8e18ff */
.L_x_10:
[----:B------:R-:W0:Y:S02]  /*0c30*/  LDS.64 R12, [R19] ;  /* 0x00000000130c7984 */ /* 0x000e240000000a00 */
[----:B0-----:R-:W-:-:S05]  /*0c40*/  IADD3 R14, P0, PT, R12, 0x1, RZ ;  /* 0x000000010c0e7810 */ /* 0x001fca0007f1e0ff */
[----:B------:R-:W-:-:S07]  /*0c50*/  IMAD.X R15, RZ, RZ, R13, P0 ;  /* 0x000000ffff0f7224 */ /* 0x000fce00000e060d */
[----:B------:R-:W0:Y:S02]  /*0c60*/  ATOMS.CAST.SPIN.64 P0, [R19], R12, R14 ;  /* 0x0000000c1300758d */ /* 0x000e24000180040e */
[----:B0-----:R-:W-:Y:S05]  /*0c70*/  @!P0 BRA `(.L_x_10) ;  /* 0xfffffffc00ec8947 */ /* 0x001fea000383ffff */
[----:B------:R-:W-:Y:S05]  /*0c80*/  BSYNC.RECONVERGENT B0 ;  /* 0x0000000000007941 */ /* 0x000fea0003800200 */
.L_x_5:
[----:B------:R-:W2:Y:S01]  /*0c90*/  LDCU UR25, c[0x0][0x3a0] ;  /* 0x00007400ff1977ac */ /* 0x000ea20008000800 */
[----:B------:R-:W-:-:S04]  /*0ca0*/  UIADD3 UR16, UP1, UPT, UR14, 0x1, URZ ;  /* 0x000000010e107890 */ /* 0x000fc8000ff3e0ff */
[----:B------:R-:W-:Y:S02]  /*0cb0*/  UIADD3.X UR17, UPT, UPT, URZ, UR15, URZ, UP1, !UPT ;  /* 0x0000000fff117290 */ /* 0x000fe40008ffe4ff */
[----:B--2---:R-:W-:-:S04]  /*0cc0*/  UISETP.GE.U32.AND UP1, UPT, UR16, UR25, UPT ;  /* 0x000000191000728c */ /* 0x004fc8000bf26070 */
[----:B------:R-:W-:-:S09]  /*0cd0*/  UISETP.GE.U32.AND.EX UP1, UPT, UR17, UR22, UPT, UP1 ;  /* 0x000000161100728c */ /* 0x000fd2000bf26110 */
[----:B------:R-:W-:Y:S05]  /*0ce0*/  BRA.U UP1, `(.L_x_11) ;  /* 0x0000000501107547 */ /* 0x000fea000b800000 */
[----:B-1----:R-:W1:Y:S01]  /*0cf0*/  LDS.128 R12, [UR5+-0x10] ;  /* 0xfffff005ff0c7984 */ /* 0x002e620008000c00 */
[----:B------:R-:W-:Y:S03]  /*0d00*/  BSSY.RECONVERGENT B1, `(.L_x_12) ;  /* 0x000001d000017945 */ /* 0x000fe60003800200 */
[----:B------:R-:W2:Y:S01]  /*0d10*/  LDS.64 R4, [UR5+-0x18] ;  /* 0xffffe805ff047984 */ /* 0x000ea20008000a00 */
[----:B-1---5:R-:W-:Y:S02]  /*0d20*/  DADD R12, -R12, R10 ;  /* 0x000000000c0c7229 */ /* 0x022fe4000000010a */
[----:B------:R-:W-:Y:S02]  /*0d30*/  DADD R14, R8, -R14 ;  /* 0x00000000080e7229 */ /* 0x000fe4000000080e */
[----:B--2---:R-:W-:-:S04]  /*0d40*/  DADD R4, -R4, R16 ;  /* 0x0000000004047229 */ /* 0x004fc80000000110 */
[----:B------:R-:W-:-:S08]  /*0d50*/  DMUL R12, R12, R12 ;  /* 0x0000000c0c0c7228 */ /* 0x000fd00000000000 */
[----:B------:R-:W-:-:S08]  /*0d60*/  DFMA R12, R4, R4, R12 ;  /* 0x00000004040c722b */ /* 0x000fd0000000000c */
[----:B------:R-:W-:Y:S01]  /*0d70*/  DFMA R14, R14, R14, R12 ;  /* 0x0000000e0e0e722b */ /* 0x000fe2000000000c */
[----:B------:R-:W-:Y:S02]  /*0d80*/  IMAD.MOV.U32 R12, RZ, RZ, 0x0 ;  /* 0x00000000ff0c7424 */ /* 0x000fe400078e00ff */
[----:B------:R-:W-:-:S03]  /*0d90*/  IMAD.MOV.U32 R13, RZ, RZ, 0x3fd80000 ;  /* 0x3fd80000ff0d7424 */ /* 0x000fc600078e00ff */
[----:B------:R-:W1:Y:S04]  /*0da0*/  MUFU.RSQ64H R23, R15 ;  /* 0x0000000f00177308 */ /* 0x000e680000001c00 */
[----:B------:R-:W-:-:S04]  /*0db0*/  IADD3 R22, PT, PT, R15, -0x3500000, RZ ;  /* 0xfcb000000f167810 */ /* 0x000fc80007ffe0ff */
[----:B------:R-:W-:Y:S02]  /*0dc0*/  ISETP.GE.U32.AND P0, PT, R22, 0x7ca00000, PT ;  /* 0x7ca000001600780c */ /* 0x000fe40003f06070 */
        /* <DEDUP_REMOVED lines=11> */
[----:B------:R-:W-:Y:S01]  /*0e80*/  MOV R12, R18 ;  /* 0x00000012000c7202 */ /* 0x000fe20000000f00 */
[----:B------:R-:W-:Y:S01]  /*0e90*/  IMAD.MOV.U32 R18, RZ, RZ, R24 ;  /* 0x000000ffff127224 */ /* 0x000fe200078e0018 */
[----:B------:R-:W-:Y:S01]  /*0ea0*/  MOV R24, 0xed0 ;  /* 0x00000ed000187802 */ /* 0x000fe20000000f00 */
[----:B------:R-:W-:-:S07]  /*0eb0*/  IMAD.MOV.U32 R19, RZ, RZ, R25 ;  /* 0x000000ffff137224 */ /* 0x000fce00078e0019 */
[----:B0-----:R-:W-:Y:S05]  /*0ec0*/  CALL.REL.NOINC `($__internal_1_$__cuda_sm20_dsqrt_rn_f64_mediumpath_v1) ;  /* 0x0000004400207944 */ /* 0x001fea0003c00000 */
.L_x_13:
[----:B------:R-:W-:Y:S05]  /*0ed0*/  BSYNC.RECONVERGENT B1 ;  /* 0x0000000000017941 */ /* 0x000fea0003800200 */
.L_x_12:
        /* <DEDUP_REMOVED lines=15> */
[----:B------:R-:W-:Y:S01]  /*0fd0*/  IMAD.MOV.U32 R14, RZ, RZ, R12 ;  /* 0x000000ffff0e7224 */ /* 0x000fe200078e000c */
[----:B------:R-:W-:Y:S01]  /*0fe0*/  MOV R20, R6 ;  /* 0x0000000600147202 */ /* 0x000fe20000000f00 */
[----:B------:R-:W-:Y:S01]  /*0ff0*/  IMAD.MOV.U32 R21, RZ, RZ, R7 ;  /* 0x000000ffff157224 */ /* 0x000fe200078e0007 */
[----:B------:R-:W-:-:S07]  /*1000*/  MOV R12, 0x1020 ;  /* 0x00001020000c7802 */ /* 0x000fce0000000f00 */
[----:B------:R-:W-:Y:S05]  /*1010*/  CALL.REL.NOINC `($__internal_0_$__cuda_sm20_div_rn_f64_full) ;  /* 0x0000003c005c7944 */ /* 0x000fea0003c00000 */
[----:B------:R-:W-:-:S07]  /*1020*/  IMAD.MOV.U32 R4, RZ, RZ, R24 ;  /* 0x000000ffff047224 */ /* 0x000fce00078e0018 */
.L_x_15:
[----:B------:R-:W-:Y:S05]  /*1030*/  BSYNC.RECONVERGENT B1 ;  /* 0x0000000000017941 */ /* 0x000fea0003800200 */
.L_x_14:
        /* <DEDUP_REMOVED lines=9> */
.L_x_16:
[----:B------:R-:W0:Y:S02]  /*10d0*/  LDS.64 R12, [R19] ;  /* 0x00000000130c7984 */ /* 0x000e240000000a00 */
[----:B0-----:R-:W-:-:S05]  /*10e0*/  IADD3 R14, P0, PT, R12, 0x1, RZ ;  /* 0x000000010c0e7810 */ /* 0x001fca0007f1e0ff */
[----:B------:R-:W-:-:S07]  /*10f0*/  IMAD.X R15, RZ, RZ, R13, P0 ;  /* 0x000000ffff0f7224 */ /* 0x000fce00000e060d */
[----:B------:R-:W0:Y:S02]  /*1100*/  ATOMS.CAST.SPIN.64 P0, [R19], R12, R14 ;  /* 0x0000000c1300758d */ /* 0x000e24000180040e */
[----:B0-----:R-:W-:Y:S05]  /*1110*/  @!P0 BRA `(.L_x_16) ;  /* 0xfffffffc00ec8947 */ /* 0x001fea000383ffff */
[----:B------:R-:W-:Y:S05]  /*1120*/  BSYNC.RECONVERGENT B0 ;  /* 0x0000000000007941 */ /* 0x000fea0003800200 */
.L_x_11:
[----:B------:R-:W2:Y:S01]  /*1130*/  LDCU UR25, c[0x0][0x3a0] ;  /* 0x00007400ff1977ac */ /* 0x000ea20008000800 */
[----:B------:R-:W-:-:S04]  /*1140*/  UIADD3 UR16, UP1, UPT, UR14, 0x2, URZ ;  /* 0x000000020e107890 */ /* 0x000fc8000ff3e0ff */
[----:B------:R-:W-:Y:S02]  /*1150*/  UIADD3.X UR17, UPT, UPT, URZ, UR15, URZ, UP1, !UPT ;  /* 0x0000000fff117290 */ /* 0x000fe40008ffe4ff */
[----:B--2---:R-:W-:-:S04]  /*1160*/  UISETP.GE.U32.AND UP1, UPT, UR16, UR25, UPT ;  /* 0x000000191000728c */ /* 0x004fc8000bf26070 */
[----:B------:R-:W-:-:S09]  /*1170*/  UISETP.GE.U32.AND.EX UP1, UPT, UR17, UR22, UPT, UP1 ;  /* 0x000000161100728c */ /* 0x000fd2000bf26110 */
[----:B------:R-:W-:Y:S05]  /*1180*/  BRA.U UP1, `(.L_x_17) ;  /* 0x0000000501107547 */ /* 0x000fea000b800000 */
[----:B-1----:R-:W1:Y:S01]  /*1190*/  LDS.128 R12, [UR5] ;  /* 0x00000005ff0c7984 */ /* 0x002e620008000c00 */
[----:B------:R-:W-:Y:S03]  /*11a0*/  BSSY.RECONVERGENT B1, `(.L_x_18) ;  /* 0x000001d000017945 */ /* 0x000fe60003800200 */
[----:B------:R-:W2:Y:S01]  /*11b0*/  LDS.64 R4, [UR5+0x10] ;  /* 0x00001005ff047984 */ /* 0x000ea20008000a00 */
[----:B-1---5:R-:W-:Y:S02]  /*11c0*/  DADD R14, R10, -R14 ;  /* 0x000000000a0e7229 */ /* 0x022fe4000000080e */
[----:B------:R-:W-:Y:S02]  /*11d0*/  DADD R12, -R12, R16 ;  /* 0x000000000c0c7229 */ /* 0x000fe40000000110 */
[----:B--2---:R-:W-:-:S04]  /*11e0*/  DADD R4, -R4, R8 ;  /* 0x0000000004047229 */ /* 0x004fc80000000108 */
[----:B------:R-:W-:-:S08]  /*11f0*/  DMUL R14, R14, R14 ;  /* 0x0000000e0e0e7228 */ /* 0x000fd00000000000 */
[----:B------:R-:W-:Y:S01]  /*1200*/  DFMA R14, R12, R12, R14 ;  /* 0x0000000c0c0e722b */ /* 0x000fe2000000000e */
[----:B------:R-:W-:Y:S01]  /*1210*/  MOV R12, 0x0 ;  /* 0x00000000000c7802 */ /* 0x000fe20000000f00 */
[----:B------:R-:W-:-:S06]  /*1220*/  IMAD.MOV.U32 R13, RZ, RZ, 0x3fd80000 ;  /* 0x3fd80000ff0d7424 */ /* 0x000fcc00078e00ff */
        /* <DEDUP_REMOVED lines=18> */
[----:B------:R-:W-:-:S07]  /*1350*/  MOV R24, 0x1370 ;  /* 0x0000137000187802 */ /* 0x000fce0000000f00 */
[----:B0-----:R-:W-:Y:S05]  /*1360*/  CALL.REL.NOINC `($__internal_1_$__cuda_sm20_dsqrt_rn_f64_mediumpath_v1) ;  /* 0x0000003c00f87944 */ /* 0x001fea0003c00000 */
.L_x_19:
[----:B------:R-:W-:Y:S05]  /*1370*/  BSYNC.RECONVERGENT B1 ;  /* 0x0000000000017941 */ /* 0x000fea0003800200 */
.L_x_18:
        /* <DEDUP_REMOVED lines=21> */
.L_x_21:
[----:B------:R-:W-:Y:S05]  /*14d0*/  BSYNC.RECONVERGENT B1 ;  /* 0x0000000000017941 */ /* 0x000fea0003800200 */
.L_x_20:
        /* <DEDUP_REMOVED lines=9> */
.L_x_22:
[----:B------:R-:W0:Y:S02]  /*1570*/  LDS.64 R12, [R19] ;  /* 0x00000000130c7984 */ /* 0x000e240000000a00 */
[----:B0-----:R-:W-:-:S05]  /*1580*/  IADD3 R14, P0, PT, R12, 0x1, RZ ;  /* 0x000000010c0e7810 */ /* 0x001fca0007f1e0ff */
[----:B------:R-:W-:-:S07]  /*1590*/  IMAD.X R15, RZ, RZ, R13, P0 ;  /* 0x000000ffff0f7224 */ /* 0x000fce00000e060d */
[----:B------:R-:W0:Y:S02]  /*15a0*/  ATOMS.CAST.SPIN.64 P0, [R19], R12, R14 ;  /* 0x0000000c1300758d */ /* 0x000e24000180040e */
[----:B0-----:R-:W-:Y:S05]  /*15b0*/  @!P0 BRA `(.L_x_22) ;  /* 0xfffffffc00ec8947 */ /* 0x001fea000383ffff */
[----:B------:R-:W-:Y:S05]  /*15c0*/  BSYNC.RECONVERGENT B0 ;  /* 0x0000000000007941 */ /* 0x000fea0003800200 */
.L_x_17:
[----:B------:R-:W2:Y:S01]  /*15d0*/  LDCU UR25, c[0x0][0x3a0] ;  /* 0x00007400ff1977ac */ /* 0x000ea20008000800 */
[----:B------:R-:W-:-:S04]  /*15e0*/  UIADD3 UR16, UP1, UPT, UR14, 0x3, URZ ;  /* 0x000000030e107890 */ /* 0x000fc8000ff3e0ff */
[----:B------:R-:W-:Y:S02]  /*15f0*/  UIADD3.X UR17, UPT, UPT, URZ, UR15, URZ, UP1, !UPT ;  /* 0x0000000fff117290 */ /* 0x000fe40008ffe4ff */
[----:B--2---:R-:W-:-:S04]  /*1600*/  UISETP.GE.U32.AND UP1, UPT, UR16, UR25, UPT ;  /* 0x000000191000728c */ /* 0x004fc8000bf26070 */
[----:B------:R-:W-:-:S09]  /*1610*/  UISETP.GE.U32.AND.EX UP1, UPT, UR17, UR22, UPT, UP1 ;  /* 0x000000161100728c */ /* 0x000fd2000bf26110 */
[----:B------:R-:W-:Y:S05]  /*1620*/  BRA.U UP1, `(.L_x_23) ;  /* 0x0000000501107547 */ /* 0x000fea000b800000 */
[----:B-1----:R-:W1:Y:S01]  /*1630*/  LDS.128 R12, [UR5+0x20] ;  /* 0x00002005ff0c7984 */ /* 0x002e620008000c00 */
[----:B------:R-:W-:Y:S03]  /*1640*/  BSSY.RECONVERGENT B1, `(.L_x_24) ;  /* 0x000001d000017945 */ /* 0x000fe60003800200 */
[----:B------:R-:W2:Y:S01]  /*1650*/  LDS.64 R4, [UR5+0x18] ;  /* 0x00001805ff047984 */ /* 0x000ea20008000a00 */
[----:B-1---5:R-:W-:Y:S02]  /*1660*/  DADD R12, -R12, R10 ;  /* 0x000000000c0c7229 */ /* 0x022fe4000000010a */
[----:B------:R-:W-:Y:S02]  /*1670*/  DADD R14, R8, -R14 ;  /* 0x00000000080e7229 */ /* 0x000fe4000000080e */
[----:B--2---:R-:W-:-:S04]  /*1680*/  DADD R4, -R4, R16 ;  /* 0x0000000004047229 */ /* 0x004fc80000000110 */
[----:B------:R-:W-:-:S08]  /*1690*/  DMUL R12, R12, R12 ;  /* 0x0000000c0c0c7228 */ /* 0x000fd00000000000 */
[----:B------:R-:W-:-:S08]  /*16a0*/  DFMA R12, R4, R4, R12 ;  /* 0x00000004040c722b */ /* 0x000fd0000000000c */
[----:B------:R-:W-:Y:S01]  /*16b0*/  DFMA R14, R14, R14, R12 ;  /* 0x0000000e0e0e722b */ /* 0x000fe2000000000c */
[----:B------:R-:W-:Y:S01]  /*16c0*/  IMAD.MOV.U32 R12, RZ, RZ, 0x0 ;  /* 0x00000000ff0c7424 */ /* 0x000fe200078e00ff */
[----:B------:R-:W-:-:S04]  /*16d0*/  MOV R13, 0x3fd80000 ;  /* 0x3fd80000000d7802 */ /* 0x000fc80000000f00 */
        /* <DEDUP_REMOVED lines=19> */
.L_x_25:
[----:B------:R-:W-:Y:S05]  /*1810*/  BSYNC.RECONVERGENT B1 ;  /* 0x0000000000017941 */ /* 0x000fea0003800200 */
.L_x_24:
        /* <DEDUP_REMOVED lines=16> */
[----:B------:R-:W-:Y:S01]  /*1920*/  MOV R12, 0x1960 ;  /* 0x00001960000c7802 */ /* 0x000fe20000000f00 */
[----:B------:R-:W-:Y:S02]  /*1930*/  IMAD.MOV.U32 R20, RZ, RZ, R6 ;  /* 0x000000ffff147224 */ /* 0x000fe400078e0006 */
[----:B------:R-:W-:-:S07]  /*1940*/  IMAD.MOV.U32 R21, RZ, RZ, R7 ;  /* 0x000000ffff157224 */ /* 0x000fce00078e0007 */
[----:B------:R-:W-:Y:S05]  /*1950*/  CALL.REL.NOINC `($__internal_0_$__cuda_sm20_div_rn_f64_full) ;  /* 0x00000034000c7944 */ /* 0x000fea0003c00000 */
[----:B------:R-:W-:-:S07]  /*1960*/  MOV R4, R24 ;  /* 0x0000001800047202 */ /* 0x000fce0000000f00 */
.L_x_27:
[----:B------:R-:W-:Y:S05]  /*1970*/  BSYNC.RECONVERGENT B1 ;  /* 0x0000000000017941 */ /* 0x000fea0003800200 */
.L_x_26:
        /* <DEDUP_REMOVED lines=9> */
.L_x_28:
[----:B------:R-:W0:Y:S02]  /*1a10*/  LDS.64 R12, [R19] ;  /* 0x00000000130c7984 */ /* 0x000e240000000a00 */
[----:B0-----:R-:W-:-:S05]  /*1a20*/  IADD3 R14, P0, PT, R12, 0x1, RZ ;  /* 0x000000010c0e7810 */ /* 0x001fca0007f1e0ff */
[----:B------:R-:W-:-:S07]  /*1a30*/  IMAD.X R15, RZ, RZ, R13, P0 ;  /* 0x000000ffff0f7224 */ /* 0x000fce00000e060d */
[----:B------:R-:W0:Y:S02]  /*1a40*/  ATOMS.CAST.SPIN.64 P0, [R19], R12, R14 ;  /* 0x0000000c1300758d */ /* 0x000e24000180040e */
[----:B0-----:R-:W-:Y:S05]  /*1a50*/  @!P0 BRA `(.L_x_28) ;  /* 0xfffffffc00ec8947 */ /* 0x001fea000383ffff */
[----:B------:R-:W-:Y:S05]  /*1a60*/  BSYNC.RECONVERGENT B0 ;  /* 0x0000000000007941 */ /* 0x000fea0003800200 */
.L_x_23:
[----:B------:R-:W-:Y:S02]  /*1a70*/  UIADD3 UR14, UP1, UPT, UR14, 0x4, URZ ;  /* 0x000000040e0e7890 */ /* 0x000fe4000ff3e0ff */
[----:B------:R-:W-:Y:S02]  /*1a80*/  UIADD3 UR5, UPT, UPT, UR5, 0x60, URZ ;  /* 0x0000006005057890 */ /* 0x000fe4000fffe0ff */
[----:B------:R-:W-:Y:S01]  /*1a90*/  UIADD3.X UR15, UPT, UPT, URZ, UR15, URZ, UP1, !UPT ;  /* 0x0000000fff0f7290 */ /* 0x000fe20008ffe4ff */
[----:B------:R-:W-:Y:S11]  /*1aa0*/  BRA.U UP2, `(.L_x_29) ;  /* 0xffffffed02447547 */ /* 0x000ff6000b83ffff */
[----:B------:R-:W-:-:S05]  /*1ab0*/  UMOV UR5, UR9 ;  /* 0x0000000900057c82 */ /* 0x000fca0008000000 */
.L_x_4:
[----:B------:R-:W-:-:S09]  /*1ac0*/  UISETP.NE.AND UP1, UPT, UR24, URZ, UPT ;  /* 0x000000ff1800728c */ /* 0x000fd2000bf25270 */
[----:B------:R-:W-:Y:S05]  /*1ad0*/  BRA.U !UP1, `(.L_x_30) ;  /* 0x0000000d09ac7547 */ /* 0x000fea000b800000 */
[----:B------:R-:W-:-:S09]  /*1ae0*/  UISETP.NE.AND UP1, UPT, UR24, 0x1, UPT ;  /* 0x000000011800788c */ /* 0x000fd2000bf25270 */
[----:B------:R-:W-:Y:S05]  /*1af0*/  BRA.U !UP1, `(.L_x_31) ;  /* 0x0000000909647547 */ /* 0x000fea000b800000 */
[----:B------:R-:W2:Y:S01]  /*1b00*/  LDCU UR17, c[0x0][0x3a0] ;  /* 0x00007400ff1177ac */ /* 0x000ea20008000800 */
[----:B------:R-:W3:Y:S01]  /*1b10*/  S2UR UR16, SR_CgaCtaId ;  /* 0x00000000001079c3 */ /* 0x000ee20000008800 */
[----:B------:R-:W-:Y:S01]  /*1b20*/  UIADD3 UR13, UP1, UPT, UR5, UR6, URZ ;  /* 0x00000006050d7290 */ /* 0x000fe2000ff3e0ff */
[----:B------:R-:W-:-:S03]  /*1b30*/  UMOV UR15, 0x400 ;  /* 0x00000400000f7882 */ /* 0x000fc60000000000 */
[----:B------:R-:W-:Y:S02]  /*1b40*/  UIADD3.X UR14, UPT, UPT, URZ, UR12, URZ, UP1, !UPT ;  /* 0x0000000cff0e7290 */ /* 0x000fe40008ffe4ff */
[----:B--2---:R-:W-:-:S04]  /*1b50*/  UISETP.GE.U32.AND UP1, UPT, UR13, UR17, UPT ;  /* 0x000000110d00728c */ /* 0x004fc8000bf26070 */
[----:B------:R-:W-:Y:S02]  /*1b60*/  UISETP.GE.U32.AND.EX UP1, UPT, UR14, UR22, UPT, UP1 ;  /* 0x000000160e00728c */ /* 0x000fe4000bf26110 */
[----:B---3--:R-:W-:-:S04]  /*1b70*/  ULEA UR15, UR16, UR15, 0x18 ;  /* 0x0000000f100f7291 */ /* 0x008fc8000f8ec0ff */
[----:B------:R-:W-:-:S03]  /*1b80*/  UIMAD UR15, UR5, 0x18, UR15 ;  /* 0x00000018050f78a4 */ /* 0x000fc6000f8e020f */
[----:B------:R-:W-:Y:S09]  /*1b90*/  BRA.U UP1, `(.L_x_32) ;  /* 0x0000000501107547 */ /* 0x000ff2000b800000 */
        /* <DEDUP_REMOVED lines=8> */
[----:B------:R-:W-:Y:S02]  /*1c20*/  IMAD.MOV.U32 R12, RZ, RZ, 0x0 ;  /* 0x00000000ff0c7424 */ /* 0x000fe400078e00ff */
[----:B------:R-:W-:-:S05]  /*1c30*/  IMAD.MOV.U32 R13, RZ, RZ, 0x3fd80000 ;  /* 0x3fd80000ff0d7424 */ /* 0x000fca00078e00ff */
        /* <DEDUP_REMOVED lines=10> */
[----:B------:R-:W-:Y:S01]  /*1ce0*/  IADD3 R5, PT, PT, R19, -0x100000, RZ ;  /* 0xfff0000013057810 */ /* 0x000fe20007ffe0ff */
[----:B------:R-:W-:-:S05]  /*1cf0*/  IMAD.MOV.U32 R4, RZ, RZ, R18 ;  /* 0x000000ffff047224 */ /* 0x000fca00078e0012 */
[----:B------:R-:W-:-:S08]  /*1d00*/  DFMA R24, R20, -R20, R14 ;  /* 0x800000141418722b */ /* 0x000fd0000000000e */
[----:B------:R-:W-:Y:S01]  /*1d10*/  DFMA R12, R24, R4, R20 ;  /* 0x00000004180c722b */ /* 0x000fe20000000014 */
[----:B------:R-:W-:Y:S10]  /*1d20*/  @!P0 BRA `(.L_x_34) ;  /* 0x0000000000148947 */ /* 0x000ff40003800000 */
[----:B------:R-:W-:Y:S02]  /*1d30*/  IMAD.MOV.U32 R12, RZ, RZ, R18 ;  /* 0x000000ffff0c7224 */ /* 0x000fe400078e0012 */
[----:B------:R-:W-:Y:S01]  /*1d40*/  IMAD.MOV.U32 R18, RZ, RZ, R24 ;  /* 0x000000ffff127224 */ /* 0x000fe200078e0018 */
[----:B------:R-:W-:Y:S01]  /*1d50*/  MOV R24, 0x1d80 ;  /* 0x00001d8000187802 */ /* 0x000fe20000000f00 */
[----:B------:R-:W-:-:S07]  /*1d60*/  IMAD.MOV.U32 R19, RZ, RZ, R25 ;  /* 0x000000ffff137224 */ /* 0x000fce00078e0019 */
[----:B0-----:R-:W-:Y:S05]  /*1d70*/  CALL.REL.NOINC `($__internal_1_$__cuda_sm20_dsqrt_rn_f64_mediumpath_v1) ;  /* 0x0000003400747944 */ /* 0x001fea0003c00000 */
.L_x_34:
[----:B------:R-:W-:Y:S05]  /*1d80*/  BSYNC.RECONVERGENT B1 ;  /* 0x0000000000017941 */ /* 0x000fea0003800200 */
.L_x_33:
[----:B0-----:R-:W0:Y:S01]  /*1d90*/  MUFU.RCP64H R5, R7 ;  /* 0x0000000700057308 */ /* 0x001e220000001800 */
[----:B------:R-:W-:Y:S01]  /*1da0*/  MOV R4, 0x1 ;  /* 0x0000000100047802 */ /* 0x000fe20000000f00 */
[----:B------:R-:W-:Y:S01]  /*1db0*/  BSSY.RECONVERGENT B1, `(.L_x_35) ;  /* 0x0000013000017945 */ /* 0x000fe20003800200 */
[----:B------:R-:W-:-:S04]  /*1dc0*/  FSETP.GEU.AND P1, PT, |R13|, 6.5827683646048100446e-37, PT ;  /* 0x036000000d00780b */ /* 0x000fc80003f2e200 */
        /* <DEDUP_REMOVED lines=16> */
[----:B------:R-:W-:-:S07]  /*1ed0*/  IMAD.MOV.U32 R4, RZ, RZ, R24 ;  /* 0x000000ffff047224 */ /* 0x000fce00078e0018 */
.L_x_36:
[----:B------:R-:W-:Y:S05]  /*1ee0*/  BSYNC.RECONVERGENT B1 ;  /* 0x0000000000017941 */ /* 0x000fea0003800200 */
.L_x_35:
        /* <DEDUP_REMOVED lines=9> */
.L_x_37:
[----:B------:R-:W0:Y:S02]  /*1f80*/  LDS.64 R12, [R19] ;  /* 0x00000000130c7984 */ /* 0x000e240000000a00 */
[----:B0-----:R-:W-:-:S04]  /*1f90*/  IADD3 R14, P0, PT, R12, 0x1, RZ ;  /* 0x000000010c0e7810 */ /* 0x001fc80007f1e0ff */
[----:B------:R-:W-:-:S08]  /*1fa0*/  IADD3.X R15, PT, PT, RZ, R13, RZ, P0, !PT ;  /* 0x0000000dff0f7210 */ /* 0x000fd000007fe4ff */
[----:B------:R-:W0:Y:S02]  /*1fb0*/  ATOMS.CAST.SPIN.64 P0, [R19], R12, R14 ;  /* 0x0000000c1300758d */ /* 0x000e24000180040e */
[----:B0-----:R-:W-:Y:S05]  /*1fc0*/  @!P0 BRA `(.L_x_37) ;  /* 0xfffffffc00ec8947 */ /* 0x001fea000383ffff */
[----:B------:R-:W-:Y:S05]  /*1fd0*/  BSYNC.RECONVERGENT B0 ;  /* 0x0000000000007941 */ /* 0x000fea0003800200 */
.L_x_32:
        /* <DEDUP_REMOVED lines=26> */
[----:B------:R-:W-:Y:S01]  /*2180*/  VIADD R5, R19, 0xfff00000 ;  /* 0xfff0000013057836 */ /* 0x000fe20000000000 */
[----:B------:R-:W-:-:S05]  /*2190*/  MOV R4, R18 ;  /* 0x0000001200047202 */ /* 0x000fca0000000f00 */
        /* <DEDUP_REMOVED lines=8> */
.L_x_40:
[----:B------:R-:W-:Y:S05]  /*2220*/  BSYNC.RECONVERGENT B1 ;  /* 0x0000000000017941 */ /* 0x000fea0003800200 */
.L_x_39:
        /* <DEDUP_REMOVED lines=21> */
.L_x_42:
[----:B------:R-:W-:Y:S05]  /*2380*/  BSYNC.RECONVERGENT B1 ;  /* 0x0000000000017941 */ /* 0x000fea0003800200 */
.L_x_41:
        /* <DEDUP_REMOVED lines=9> */
.L_x_43:
[----:B------:R-:W0:Y:S02]  /*2420*/  LDS.64 R12, [R19] ;  /* 0x00000000130c7984 */ /* 0x000e240000000a00 */
[----:B0-----:R-:W-:-:S05]  /*2430*/  IADD3 R14, P0, PT, R12, 0x1, RZ ;  /* 0x000000010c0e7810 */ /* 0x001fca0007f1e0ff */
[----:B------:R-:W-:-:S07]  /*2440*/  IMAD.X R15, RZ, RZ, R13, P0 ;  /* 0x000000ffff0f7224 */ /* 0x000fce00000e060d */
[----:B------:R-:W0:Y:S02]  /*2450*/  ATOMS.CAST.SPIN.64 P0, [R19], R12, R14 ;  /* 0x0000000c1300758d */ /* 0x000e24000180040e */
[----:B0-----:R-:W-:Y:S05]  /*2460*/  @!P0 BRA `(.L_x_43) ;  /* 0xfffffffc00ec8947 */ /* 0x001fea000383ffff */
[----:B------:R-:W-:Y:S05]  /*2470*/  BSYNC.RECONVERGENT B0 ;  /* 0x0000000000007941 */ /* 0x000fea0003800200 */
.L_x_38:
[----:B------:R-:W-:-:S12]  /*2480*/  UIADD3 UR5, UPT, UPT, UR5, 0x2, URZ ;  /* 0x0000000205057890 */ /* 0x000fd8000fffe0ff */
.L_x_31:
[----:B------:R-:W2:Y:S01]  /*2490*/  LDCU UR7, c[0x0][0x3a0] ;  /* 0x00007400ff0777ac */ /* 0x000ea20008000800 */
[----:B------:R-:W-:-:S04]  /*24a0*/  UIADD3 UR6, UP1, UPT, UR5, UR6, URZ ;  /* 0x0000000605067290 */ /* 0x000fc8000ff3e0ff */
[----:B------:R-:W-:Y:S02]  /*24b0*/  UIADD3.X UR12, UPT, UPT, URZ, UR12, URZ, UP1, !UPT ;  /* 0x0000000cff0c7290 */ /* 0x000fe40008ffe4ff */
[----:B------:R-:W-:Y:S02]  /*24c0*/  ULOP3.LUT UP1, URZ, UR20, 0x1, URZ, 0xc0, !UPT ;  /* 0x0000000114ff7892 */ /* 0x000fe4000f82c0ff */
[----:B--2---:R-:W-:-:S04]  /*24d0*/  UISETP.GE.U32.AND UP2, UPT, UR6, UR7, UPT ;  /* 0x000000070600728c */ /* 0x004fc8000bf46070 */
[----:B------:R-:W-:-:S04]  /*24e0*/  UISETP.GE.U32.AND.EX UP2, UPT, UR12, UR22, UPT, UP2 ;  /* 0x000000160c00728c */ /* 0x000fc8000bf46120 */
[----:B------:R-:W-:-:S09]  /*24f0*/  UPLOP3.LUT UP1, UPT, UP1, UP2, UPT, 0x8f, 0xf8 ;  /* 0x0000000000f8789c */ /* 0x000fd20000f25177 */
[----:B------:R-:W-:Y:S05]  /*2500*/  BRA.U UP1, `(.L_x_30) ;  /* 0x0000000501207547 */ /* 0x000fea000b800000 */
[----:B------:R-:W2:Y:S01]  /*2510*/  S2UR UR7, SR_CgaCtaId ;  /* 0x00000000000779c3 */ /* 0x000ea20000008800 */
[----:B------:R-:W-:Y:S01]  /*2520*/  UMOV UR6, 0x400 ;  /* 0x0000040000067882 */ /* 0x000fe20000000000 */
[----:B------:R-:W-:Y:S01]  /*2530*/  BSSY.RECONVERGENT B1, `(.L_x_44) ;  /* 0x0000020000017945 */ /* 0x000fe20003800200 */
[----:B--2---:R-:W-:-:S04]  /*2540*/  ULEA UR6, UR7, UR6, 0x18 ;  /* 0x0000000607067291 */ /* 0x004fc8000f8ec0ff */
[----:B------:R-:W-:-:S09]  /*2550*/  UIMAD UR5, UR5, 0x18, UR6 ;  /* 0x00000018050578a4 */ /* 0x000fd2000f8e0206 */
[----:B-1----:R-:W1:Y:S04]  /*2560*/  LDS.128 R12, [UR5] ;  /* 0x00000005ff0c7984 */ /* 0x002e680008000c00 */
        /* <DEDUP_REMOVED lines=28> */
.L_x_45:
[----:B------:R-:W-:Y:S05]  /*2730*/  BSYNC.RECONVERGENT B1 ;  /* 0x0000000000017941 */ /* 0x000fea0003800200 */
.L_x_44:
        /* <DEDUP_REMOVED lines=21> */
.L_x_47:
[----:B------:R-:W-:Y:S05]  /*2890*/  BSYNC.RECONVERGENT B1 ;  /* 0x0000000000017941 */ /* 0x000fea0003800200 */
.L_x_46:
        /* <DEDUP_REMOVED lines=9> */
.L_x_48:
[----:B------:R-:W0:Y:S02]  /*2930*/  LDS.64 R12, [R19] ;  /* 0x00000000130c7984 */ /* 0x000e240000000a00 */
[----:B0-----:R-:W-:-:S05]  /*2940*/  IADD3 R14, P0, PT, R12, 0x1, RZ ;  /* 0x000000010c0e7810 */ /* 0x001fca0007f1e0ff */
[----:B------:R-:W-:-:S07]  /*2950*/  IMAD.X R15, RZ, RZ, R13, P0 ;  /* 0x000000ffff0f7224 */ /* 0x000fce00000e060d */
[----:B------:R-:W0:Y:S02]  /*2960*/  ATOMS.CAST.SPIN.64 P0, [R19], R12, R14 ;  /* 0x0000000c1300758d */ /* 0x000e24000180040e */
[----:B0-----:R-:W-:Y:S05]  /*2970*/  @!P0 BRA `(.L_x_48) ;  /* 0xfffffffc00ec8947 */ /* 0x001fea000383ffff */
[----:B------:R-:W-:Y:S05]  /*2980*/  BSYNC.RECONVERGENT B0 ;  /* 0x0000000000007941 */ /* 0x000fea0003800200 */
.L_x_30:
[----:B------:R-:W-:Y:S06]  /*2990*/  BAR.SYNC.DEFER_BLOCKING 0x0 ;  /* 0x0000000000007b1d */ /* 0x000fec0000010000 */
[----:B------:R-:W-:Y:S05]  /*29a0*/  BRA.U !UP0, `(.L_x_49) ;  /* 0xffffffd908e47547 */ /* 0x000fea000b83ffff */
.L_x_3:
[----:B-----5:R2:W-:Y:S01]  /*29b0*/  STS.64 [R3], R16 ;  /* 0x0000001003007388 */ /* 0x0205e20000000a00 */
[----:B------:R-:W-:-:S03]  /*29c0*/  UISETP.GE.U32.AND UP0, UPT, UR20, 0x2, UPT ;  /* 0x000000021400788c */ /* 0x000fc6000bf06070 */
[----:B------:R2:W-:Y:S04]  /*29d0*/  STS.64 [R3+0x8], R10 ;  /* 0x0000080a03007388 */ /* 0x0005e80000000a00 */
[----:B------:R2:W-:Y:S01]  /*29e0*/  STS.64 [R3+0x10], R8 ;  /* 0x0000100803007388 */ /* 0x0005e20000000a00 */
[----:B------:R-:W-:Y:S06]  /*29f0*/  BAR.SYNC.DEFER_BLOCKING 0x0 ;  /* 0x0000000000007b1d */ /* 0x000fec0000010000 */
[----:B------:R-:W-:Y:S05]  /*2a00*/  BRA.U !UP0, `(.L_x_50) ;  /* 0x00000021083c7547 */ /* 0x000fea000b800000 */
[----:B------:R-:W-:Y:S01]  /*2a10*/  USHF.R.U32.HI UR7, URZ, 0x1, UR20 ;  /* 0x00000001ff077899 */ /* 0x000fe20008011614 */
[----:B------:R-:W0:Y:S03]  /*2a20*/  LDCU UR4, c[0x0][0x3a4] ;  /* 0x00007480ff0477ac */ /* 0x000e260008000800 */
[----:B------:R-:W-:Y:S02]  /*2a30*/  UIADD3 UR9, UPT, UPT, UR7, -0x1, URZ ;  /* 0xffffffff07097890 */ /* 0x000fe4000fffe0ff */
[----:B------:R-:W-:Y:S02]  /*2a40*/  ULOP3.LUT UR10, UR7, 0x3, URZ, 0xc0, !UPT ;  /* 0x00000003070a7892 */ /* 0x000fe4000f8ec0ff */
[----:B------:R-:W-:Y:S01]  /*2a50*/  UISETP.GE.U32.AND UP0, UPT, UR9, 0x3, UPT ;  /* 0x000000030900788c */ /* 0x000fe2000bf06070 */
[----:B0-----:R-:W0:Y:S01]  /*2a60*/  I2F.F64 R6, UR4 ;  /* 0x0000000400067d12 */ /* 0x001e220008201c00 */
[----:B------:R-:W-:-:S07]  /*2a70*/  UMOV UR4, 0x1 ;  /* 0x0000000100047882 */ /* 0x000fce0000000000 */
[----:B------:R-:W-:Y:S05]  /*2a80*/  BRA.U !UP0, `(.L_x_51) ;  /* 0x0000001908707547 */ /* 0x000fea000b800000 */
[----:B-12---:R-:W-:Y:S01]  /*2a90*/  IMAD.MOV.U32 R3, RZ, RZ, R0 ;  /* 0x000000ffff037224 */ /* 0x006fe200078e0000 */
[----:B------:R-:W-:Y:S01]  /*2aa0*/  ULOP3.LUT UR11, UR7, 0x3fc, URZ, 0xc0, !UPT ;  /* 0x000003fc070b7892 */ /* 0x000fe2000f8ec0ff */
[----:B------:R-:W-:-:S11]  /*2ab0*/  UMOV UR4, 0x2 ;  /* 0x0000000200047882 */ /* 0x000fd60000000000 */
.L_x_80:
[----:B------:R-:W1:Y:S01]  /*2ac0*/  I2F.U32.RP R12, UR20 ;  /* 0x00000014000c7d06 */ /* 0x000e620008209000 */
[----:B------:R-:W-:Y:S01]  /*2ad0*/  IMAD.MOV.U32 R4, RZ, RZ, RZ ;  /* 0x000000ffff047224 */ /* 0x000fe200078e00ff */
[----:B------:R-:W-:Y:S01]  /*2ae0*/  ISETP.NE.U32.AND P1, PT, RZ, UR20, PT ;  /* 0x00000014ff007c0c */ /* 0x000fe2000bf25070 */
[----:B------:R-:W2:Y:S01]  /*2af0*/  LDCU UR5, c[0x0][0x3a0] ;  /* 0x00007400ff0577ac */ /* 0x000ea20008000800 */
[----:B------:R-:W-:Y:S01]  /*2b00*/  BSSY.RECONVERGENT B1, `(.L_x_52) ;  /* 0x0000062000017945 */ /* 0x000fe20003800200 */
[----:B------:R-:W-:-:S03]  /*2b10*/  UIADD3 UR12, UPT, UPT, UR4, -0x1, URZ ;  /* 0xffffffff040c7890 */ /* 0x000fc6000fffe0ff */
[----:B-1----:R-:W1:Y:S02]  /*2b20*/  MUFU.RCP R12, R12 ;  /* 0x0000000c000c7308 */ /* 0x002e640000001000 */
[----:B-1----:R-:W-:-:S06]  /*2b30*/  IADD3 R5, PT, PT, R12, 0xffffffe, RZ ;  /* 0x0ffffffe0c057810 */ /* 0x002fcc0007ffe0ff */
[----:B------:R-:W1:Y:S02]  /*2b40*/  F2I.FTZ.U32.TRUNC.NTZ R5, R5 ;  /* 0x0000000500057305 */ /* 0x000e64000021f000 */
[----:B-1----:R-:W-:-:S04]  /*2b50*/  IMAD.MOV R13, RZ, RZ, -R5 ;  /* 0x000000ffff0d7224 */ /* 0x002fc800078e0a05 */
[----:B------:R-:W-:-:S04]  /*2b60*/  IMAD R13, R13, UR20, RZ ;  /* 0x000000140d0d7c24 */ /* 0x000fc8000f8e02ff */
[----:B------:R-:W-:-:S04]  /*2b70*/  IMAD.HI.U32 R13, R5, R13, R4 ;  /* 0x0000000d050d7227 */ /* 0x000fc800078e0004 */
[----:B------:R-:W-:-:S04]  /*2b80*/  VIADD R4, R3, 0x1 ;  /* 0x0000000103047836 */ /* 0x000fc80000000000 */
[----:B------:R-:W-:-:S04]  /*2b90*/  IMAD.HI.U32 R13, R13, R4, RZ ;  /* 0x000000040d0d7227 */ /* 0x000fc800078e00ff */
[----:B------:R-:W-:-:S04]  /*2ba0*/  IMAD.MOV R13, RZ, RZ, -R13 ;  /* 0x000000ffff0d7224 */ /* 0x000fc800078e0a0d */
[----:B------:R-:W-:Y:S02]  /*2bb0*/  IMAD R12, R13, UR20, R4 ;  /* 0x000000140d0c7c24 */ /* 0x000fe4000f8e0204 */
[----:B------:R-:W-:-:S03]  /*2bc0*/  IMAD.U32 R4, RZ, RZ, UR9 ;  /* 0x00000009ff047e24 */ /* 0x000fc6000f8e00ff */
[----:B------:R-:W-:-:S13]  /*2bd0*/  ISETP.GE.U32.AND P0, PT, R12, UR20, PT ;  /* 0x000000140c007c0c */ /* 0x000fda000bf06070 */
[----:B------:R-:W-:-:S04]  /*2be0*/  @P0 IADD3 R12, PT, PT, R12, -UR20, RZ ;  /* 0x800000140c0c0c10 */ /* 0x000fc8000fffe0ff */
[----:B------:R-:W-:-:S13]  /*2bf0*/  ISETP.GE.U32.AND P0, PT, R12, UR20, PT ;  /* 0x000000140c007c0c */ /* 0x000fda000bf06070 */
[----:B------:R-:W-:Y:S01]  /*2c00*/  @P0 VIADD R12, R12, -UR20 ;  /* 0x800000140c0c0c36 */ /* 0x000fe20008000000 */
[----:B------:R-:W-:Y:S02]  /*2c10*/  @!P1 LOP3.LUT R12, RZ, UR20, RZ, 0x33, !PT ;  /* 0x00000014ff0c9c12 */ /* 0x000fe4000f8e33ff */
[----:B------:R-:W-:-:S03]  /*2c20*/  ISETP.GT.U32.AND P0, PT, R0, UR7, PT ;  /* 0x0000000700007c0c */ /* 0x000fc6000bf04070 */
[----:B------:R-:W-:Y:S01]  /*2c30*/  VIADD R5, R12, UR21 ;  /* 0x000000150c057c36 */ /* 0x000fe20008000000 */
[----:B------:R-:W-:-:S04]  /*2c40*/  ISETP.LT.U32.AND P0, PT, R4, UR12, P0 ;  /* 0x0000000c04007c0c */ /* 0x000fc80008701070 */
[----:B--2---:R-:W-:-:S04]  /*2c50*/  ISETP.GE.U32.AND P1, PT, R5, UR5, PT ;  /* 0x0000000505007c0c */ /* 0x004fc8000bf26070 */
[----:B------:R-:W-:-:S13]  /*2c60*/  ISETP.GE.U32.OR.EX P0, PT, RZ, UR22, P0, P1 ;  /* 0x00000016ff007c0c */ /* 0x000fda0008706510 */
[----:B------:R-:W-:Y:S05]  /*2c70*/  @P0 BRA `(.L_x_53) ;  /* 0x0000000400280947 */ /* 0x000fea0003800000 */
[----:B------:R-:W1:Y:S01]  /*2c80*/  S2R R14, SR_CgaCtaId ;  /* 0x00000000000e7919 */ /* 0x000e620000008800 */
[----:B------:R-:W-:Y:S01]  /*2c90*/  MOV R5, 0x400 ;  /* 0x0000040000057802 */ /* 0x000fe20000000f00 */
[----:B------:R-:W-:Y:S03]  /*2ca0*/  BSSY.RECONVERGENT B2, `(.L_x_54) ;  /* 0x0000022000027945 */ /* 0x000fe60003800200 */
[----:B-1----:R-:W-:-:S05]  /*2cb0*/  LEA R5, R14, R5, 0x18 ;  /* 0x000000050e057211 */ /* 0x002fca00078ec0ff */
[----:B------:R-:W-:-:S05]  /*2cc0*/  IMAD R5, R12, 0x18, R5 ;  /* 0x000000180c057824 */ /* 0x000fca00078e0205 */
[----:B------:R-:W1:Y:S04]  /*2cd0*/  LDS.64 R14, [R5+0x8] ;  /* 0x00000800050e7984 */ /* 0x000e680000000a00 */
[----:B------:R-:W2:Y:S04]  /*2ce0*/  LDS.64 R12, [R5] ;  /* 0x00000000050c7984 */ /* 0x000ea80000000a00 */
[----:B------:R-:W3:Y:S01]  /*2cf0*/  LDS.64 R18, [R5+0x10] ;  /* 0x0000100005127984 */ /* 0x000ee20000000a00 */
[----:B-1----:R-:W-:Y:S02]  /*2d00*/  DADD R14, -R14, R10 ;  /* 0x000000000e0e7229 */ /* 0x002fe4000000010a */
[----:B--2---:R-:W-:-:S06]  /*2d10*/  DADD R12, -R12, R16 ;  /* 0x000000000c0c7229 */ /* 0x004fcc0000000110 */
[----:B------:R-:W-:Y:S02]  /*2d20*/  DMUL R14, R14, R14 ;  /* 0x0000000e0e0e7228 */ /* 0x000fe40000000000 */
[----:B---3--:R-:W-:-:S06]  /*2d30*/  DADD R18, -R18, R8 ;  /* 0x0000000012127229 */ /* 0x008fcc0000000108 */
[----:B------:R-:W-:-:S08]  /*2d40*/  DFMA R14, R12, R12, R14 ;  /* 0x0000000c0c0e722b */ /* 0x000fd0000000000e */
[----:B------:R-:W-:Y:S01]  /*2d50*/  DFMA R14, R18, R18, R14 ;  /* 0x00000012120e722b */ /* 0x000fe2000000000e */
[----:B------:R-:W-:Y:S01]  /*2d60*/  MOV R18, 0x0 ;  /* 0x0000000000127802 */ /* 0x000fe20000000f00 */
[----:B------:R-:W-:-:S04]  /*2d70*/  IMAD.MOV.U32 R19, RZ, RZ, 0x3fd80000 ;  /* 0x3fd80000ff137424 */ /* 0x000fc800078e00ff */
        /* <DEDUP_REMOVED lines=15> */
[----:B------:R-:W-:Y:S02]  /*2e70*/  MOV R5, R13 ;  /* 0x0000000d00057202 */ /* 0x000fe40000000f00 */
[----:B------:R-:W-:-:S07]  /*2e80*/  MOV R24, 0x2ea0 ;  /* 0x00002ea000187802 */ /* 0x000fce0000000f00 */
[----:B0-----:R-:W-:Y:S05]  /*2e90*/  CALL.REL.NOINC `($__internal_1_$__cuda_sm20_dsqrt_rn_f64_mediumpath_v1) ;  /* 0x00000024002c7944 */ /* 0x001fea0003c00000 */
[----:B------:R-:W-:Y:S02]  /*2ea0*/  IMAD.MOV.U32 R24, RZ, RZ, R12 ;  /* 0x000000ffff187224 */ /* 0x000fe400078e000c */
[----:B------:R-:W-:-:S07]  /*2eb0*/  IMAD.MOV.U32 R25, RZ, RZ, R13 ;  /* 0x000000ffff197224 */ /* 0x000fce00078e000d */
.L_x_55:
[----:B------:R-:W-:Y:S05]  /*2ec0*/  BSYNC.RECONVERGENT B2 ;  /* 0x0000000000027941 */ /* 0x000fea0003800200 */
.L_x_54:
        /* <DEDUP_REMOVED lines=18> */
[----:B------:R-:W-:Y:S01]  /*2ff0*/  MOV R12, 0x3020 ;  /* 0x00003020000c7802 */ /* 0x000fe20000000f00 */
[----:B------:R-:W-:-:S07]  /*3000*/  IMAD.MOV.U32 R21, RZ, RZ, R7 ;  /* 0x000000ffff157224 */ /* 0x000fce00078e0007 */
[----:B------:R-:W-:Y:S05]  /*3010*/  CALL.REL.NOINC `($__internal_0_$__cuda_sm20_div_rn_f64_full) ;  /* 0x0000001c005c7944 */ /* 0x000fea0003c00000 */
[----:B------:R-:W-:Y:S02]  /*3020*/  IMAD.MOV.U32 R12, RZ, RZ, R24 ;  /* 0x000000ffff0c7224 */ /* 0x000fe400078e0018 */
[----:B------:R-:W-:-:S07]  /*3030*/  IMAD.MOV.U32 R13, RZ, RZ, R5 ;  /* 0x000000ffff0d7224 */ /* 0x000fce00078e0005 */
.L_x_57:
[----:B------:R-:W-:Y:S05]  /*3040*/  BSYNC.RECONVERGENT B2 ;  /* 0x0000000000027941 */ /* 0x000fea0003800200 */
.L_x_56:
[----:B------:R-:W0:Y:S01]  /*3050*/  S2UR UR6, SR_CgaCtaId ;  /* 0x00000000000679c3 */ /* 0x000e220000008800 */
[----:B------:R-:W1:Y:S01]  /*3060*/  LDCU UR13, c[0x0][0x3a8] ;  /* 0x00007500ff0d77ac */ /* 0x000e620008000800 */
[----:B------:R-:W1:Y:S01]  /*3070*/  F2I.F64.TRUNC R13, R12 ;  /* 0x0000000c000d7311 */ /* 0x000e62000030d100 */
[----:B------:R-:W-:Y:S02]  /*3080*/  UMOV UR5, 0x400 ;  /* 0x0000040000057882 */ /* 0x000fe40000000000 */
[----:B------:R-:W-:Y:S01]  /*3090*/  UIADD3 UR5, UPT, UPT, UR5, 0x1800, URZ ;  /* 0x0000180005057890 */ /* 0x000fe2000fffe0ff */
[----:B-1----:R-:W-:-:S03]  /*30a0*/  IMAD R5, R2, UR13, R13 ;  /* 0x0000000d02057c24 */ /* 0x002fc6000f8e020d */
[----:B0-----:R-:W-:-:S06]  /*30b0*/  ULEA UR5, UR6, UR5, 0x18 ;  /* 0x0000000506057291 */ /* 0x001fcc000f8ec0ff */
[----:B------:R-:W-:-:S07]  /*30c0*/  LEA R5, R5, UR5, 0x3 ;  /* 0x0000000505057c11 */ /* 0x000fce000f8e18ff */
.L_x_58:
[----:B------:R-:W0:Y:S02]  /*30d0*/  LDS.64 R12, [R5] ;  /* 0x00000000050c7984 */ /* 0x000e240000000a00 */
[----:B0-----:R-:W-:-:S04]  /*30e0*/  IADD3 R14, P0, PT, R12, 0x1, RZ ;  /* 0x000000010c0e7810 */ /* 0x001fc80007f1e0ff */
[----:B------:R-:W-:-:S08]  /*30f0*/  IADD3.X R15, PT, PT, RZ, R13, RZ, P0, !PT ;  /* 0x0000000dff0f7210 */ /* 0x000fd000007fe4ff */
[----:B------:R-:W0:Y:S02]  /*3100*/  ATOMS.CAST.SPIN.64 P0, [R5], R12, R14 ;  /* 0x0000000c0500758d */ /* 0x000e24000180040e */
[----:B0-----:R-:W-:Y:S05]  /*3110*/  @!P0 BRA `(.L_x_58) ;  /* 0xfffffffc00ec8947 */ /* 0x001fea000383ffff */
.L_x_53:
[----:B------:R-:W-:Y:S05]  /*3120*/  BSYNC.RECONVERGENT B1 ;  /* 0x0000000000017941 */ /* 0x000fea0003800200 */
.L_x_52:
[----:B------:R-:W1:Y:S01]  /*3130*/  I2F.U32.RP R14, UR20 ;  /* 0x00000014000e7d06 */ /* 0x000e620008209000 */
[----:B------:R-:W-:Y:S01]  /*3140*/  IMAD.MOV.U32 R12, RZ, RZ, RZ ;  /* 0x000000ffff0c7224 */ /* 0x000fe200078e00ff */
[----:B------:R-:W-:Y:S01]  /*3150*/  ISETP.NE.U32.AND P1, PT, RZ, UR20, PT ;  /* 0x00000014ff007c0c */ /* 0x000fe2000bf25070 */
[----:B------:R-:W2:Y:S01]  /*3160*/  LDCU UR5, c[0x0][0x3a0] ;  /* 0x00007400ff0577ac */ /* 0x000ea20008000800 */
[----:B------:R-:W-:Y:S04]  /*3170*/  BSSY.RECONVERGENT B1, `(.L_x_59) ;  /* 0x0000060000017945 */ /* 0x000fe80003800200 */
[----:B-1----:R-:W1:Y:S02]  /*3180*/  MUFU.RCP R14, R14 ;  /* 0x0000000e000e7308 */ /* 0x002e640000001000 */
[----:B-1----:R-:W-:-:S06]  /*3190*/  VIADD R13, R14, 0xffffffe ;  /* 0x0ffffffe0e0d7836 */ /* 0x002fcc0000000000 */
[----:B------:R-:W1:Y:S02]  /*31a0*/  F2I.FTZ.U32.TRUNC.NTZ R13, R13 ;  /* 0x0000000d000d7305 */ /* 0x000e64000021f000 */
[----:B-1----:R-:W-:-:S04]  /*31b0*/  IMAD.MOV R5, RZ, RZ, -R13 ;  /* 0x000000ffff057224 */ /* 0x002fc800078e0a0d */
[----:B------:R-:W-:-:S04]  /*31c0*/  IMAD R5, R5, UR20, RZ ;  /* 0x0000001405057c24 */ /* 0x000fc8000f8e02ff */
[----:B------:R-:W-:Y:S01]  /*31d0*/  IMAD.HI.U32 R12, R13, R5, R12 ;  /* 0x000000050d0c7227 */ /* 0x000fe200078e000c */
[----:B------:R-:W-:-:S05]  /*31e0*/  IADD3 R5, PT, PT, R3, 0x2, RZ ;  /* 0x0000000203057810 */ /* 0x000fca0007ffe0ff */
[----:B------:R-:W-:-:S04]  /*31f0*/  IMAD.HI.U32 R12, R12, R5, RZ ;  /* 0x000000050c0c7227 */ /* 0x000fc800078e00ff */
[----:B------:R-:W-:-:S04]  /*3200*/  IMAD.MOV R12, RZ, RZ, -R12 ;  /* 0x000000ffff0c7224 */ /* 0x000fc800078e0a0c */
[----:B------:R-:W-:-:S05]  /*3210*/  IMAD R5, R12, UR20, R5 ;  /* 0x000000140c057c24 */ /* 0x000fca000f8e0205 */
[----:B------:R-:W-:-:S13]  /*3220*/  ISETP.GE.U32.AND P0, PT, R5, UR20, PT ;  /* 0x0000001405007c0c */ /* 0x000fda000bf06070 */
[----:B------:R-:W-:-:S05]  /*3230*/  @P0 VIADD R5, R5, -UR20 ;  /* 0x8000001405050c36 */ /* 0x000fca0008000000 */
[----:B------:R-:W-:-:S13]  /*3240*/  ISETP.GE.U32.AND P0, PT, R5, UR20, PT ;  /* 0x0000001405007c0c */ /* 0x000fda000bf06070 */
[----:B------:R-:W-:Y:S01]  /*3250*/  @P0 VIADD R5, R5, -UR20 ;  /* 0x8000001405050c36 */ /* 0x000fe20008000000 */
[----:B------:R-:W-:Y:S02]  /*3260*/  @!P1 LOP3.LUT R5, RZ, UR20, RZ, 0x33, !PT ;  /* 0x00000014ff059c12 */ /* 0x000fe4000f8e33ff */
[----:B------:R-:W-:Y:S02]  /*3270*/  ISETP.GT.U32.AND P0, PT, R0, UR7, PT ;  /* 0x0000000700007c0c */ /* 0x000fe4000bf04070 */
[----:B------:R-:W-:Y:S02]  /*3280*/  IADD3 R12, PT, PT, R5, UR21, RZ ;  /* 0x00000015050c7c10 */ /* 0x000fe4000fffe0ff */
[----:B------:R-:W-:Y:S02]  /*3290*/  ISETP.LE.U32.AND P0, PT, R4, UR12, P0 ;  /* 0x0000000c04007c0c */ /* 0x000fe40008703070 */
        /* <DEDUP_REMOVED lines=33> */
[----:B------:R-:W-:Y:S01]  /*34b0*/  IMAD.MOV.U32 R12, RZ, RZ, R26 ;  /* 0x000000ffff0c7224 */ /* 0x000fe200078e001a */
[----:B------:R-:W-:Y:S01]  /*34c0*/  MOV R24, 0x34f0 ;  /* 0x000034f000187802 */ /* 0x000fe20000000f00 */
[----:B------:R-:W-:-:S07]  /*34d0*/  IMAD.MOV.U32 R5, RZ, RZ, R13 ;  /* 0x000000ffff057224 */ /* 0x000fce00078e000d */
[----:B0-----:R-:W-:Y:S05]  /*34e0*/  CALL.REL.NOINC `($__internal_1_$__cuda_sm20_dsqrt_rn_f64_mediumpath_v1) ;  /* 0x0000001c00987944 */ /* 0x001fea0003c00000 */
[----:B------:R-:W-:Y:S01]  /*34f0*/  MOV R24, R12 ;  /* 0x0000000c00187202 */ /* 0x000fe20000000f00 */
[----:B------:R-:W-:-:S07]  /*3500*/  IMAD.MOV.U32 R25, RZ, RZ, R13 ;  /* 0x000000ffff197224 */ /* 0x000fce00078e000d */
.L_x_62:
[----:B------:R-:W-:Y:S05]  /*3510*/  BSYNC.RECONVERGENT B2 ;  /* 0x0000000000027941 */ /* 0x000fea0003800200 */
.L_x_61:
        /* <DEDUP_REMOVED lines=21> */
[----:B------:R-:W-:Y:S01]  /*3670*/  IMAD.MOV.U32 R12, RZ, RZ, R24 ;  /* 0x000000ffff0c7224 */ /* 0x000fe200078e0018 */
[----:B------:R-:W-:-:S07]  /*3680*/  MOV R13, R5 ;  /* 0x00000005000d7202 */ /* 0x000fce0000000f00 */
.L_x_64:
[----:B------:R-:W-:Y:S05]  /*3690*/  BSYNC.RECONVERGENT B2 ;  /* 0x0000000000027941 */ /* 0x000fea0003800200 */
.L_x_63:
        /* <DEDUP_REMOVED lines=8> */
.L_x_65:
[----:B------:R-:W0:Y:S02]  /*3720*/  LDS.64 R12, [R5] ;  /* 0x00000000050c7984 */ /* 0x000e240000000a00 */
[----:B0-----:R-:W-:-:S05]  /*3730*/  IADD3 R14, P0, PT, R12, 0x1, RZ ;  /* 0x000000010c0e7810 */ /* 0x001fca0007f1e0ff */
[----:B------:R-:W-:-:S07]  /*3740*/  IMAD.X R15, RZ, RZ, R13, P0 ;  /* 0x000000ffff0f7224 */ /* 0x000fce00000e060d */
[----:B------:R-:W0:Y:S02]  /*3750*/  ATOMS.CAST.SPIN.64 P0, [R5], R12, R14 ;  /* 0x0000000c0500758d */ /* 0x000e24000180040e */
[----:B0-----:R-:W-:Y:S05]  /*3760*/  @!P0 BRA `(.L_x_65) ;  /* 0xfffffffc00ec8947 */ /* 0x001fea000383ffff */
.L_x_60:
[----:B------:R-:W-:Y:S05]  /*3770*/  BSYNC.RECONVERGENT B1 ;  /* 0x0000000000017941 */ /* 0x000fea0003800200 */
.L_x_59:
[----:B------:R-:W1:Y:S01]  /*3780*/  I2F.U32.RP R14, UR20 ;  /* 0x00000014000e7d06 */ /* 0x000e620008209000 */
[----:B------:R-:W-:Y:S01]  /*3790*/  HFMA2 R12, -RZ, RZ, 0, 0 ;  /* 0x00000000ff0c7431 */ /* 0x000fe200000001ff */
[----:B------:R-:W-:Y:S01]  /*37a0*/  ISETP.NE.U32.AND P1, PT, RZ, UR20, PT ;  /* 0x00000014ff007c0c */ /* 0x000fe2000bf25070 */
[----:B------:R-:W2:Y:S01]  /*37b0*/  LDCU UR6, c[0x0][0x3a0] ;  /* 0x00007400ff0677ac */ /* 0x000ea20008000800 */
[----:B------:R-:W-:Y:S01]  /*37c0*/  BSSY.RECONVERGENT B1, `(.L_x_66) ;  /* 0x0000061000017945 */ /* 0x000fe20003800200 */
[----:B------:R-:W-:-:S03]  /*37d0*/  UIADD3 UR5, UPT, UPT, UR4, 0x1, URZ ;  /* 0x0000000104057890 */ /* 0x000fc6000fffe0ff */
[----:B-1----:R-:W1:Y:S02]  /*37e0*/  MUFU.RCP R14, R14 ;  /* 0x0000000e000e7308 */ /* 0x002e640000001000 */
[----:B-1----:R-:W-:-:S06]  /*37f0*/  VIADD R13, R14, 0xffffffe ;  /* 0x0ffffffe0e0d7836 */ /* 0x002fcc0000000000 */
[----:B------:R-:W1:Y:S02]  /*3800*/  F2I.FTZ.U32.TRUNC.NTZ R13, R13 ;  /* 0x0000000d000d7305 */ /* 0x000e64000021f000 */
[----:B-1----:R-:W-:-:S04]  /*3810*/  IMAD.MOV R5, RZ, RZ, -R13 ;  /* 0x000000ffff057224 */ /* 0x002fc800078e0a0d */
[----:B------:R-:W-:-:S04]  /*3820*/  IMAD R5, R5, UR20, RZ ;  /* 0x0000001405057c24 */ /* 0x000fc8000f8e02ff */
[----:B------:R-:W-:-:S04]  /*3830*/  IMAD.HI.U32 R12, R13, R5, R12 ;  /* 0x000000050d0c7227 */ /* 0x000fc800078e000c */
[----:B------:R-:W-:-:S04]  /*3840*/  VIADD R5, R3, 0x3 ;  /* 0x0000000303057836 */ /* 0x000fc80000000000 */
[----:B------:R-:W-:-:S04]  /*3850*/  IMAD.HI.U32 R12, R12, R5, RZ ;  /* 0x000000050c0c7227 */ /* 0x000fc800078e00ff */
[----:B------:R-:W-:-:S04]  /*3860*/  IMAD.MOV R12, RZ, RZ, -R12 ;  /* 0x000000ffff0c7224 */ /* 0x000fc800078e0a0c */
[----:B------:R-:W-:-:S05]  /*3870*/  IMAD R5, R12, UR20, R5 ;  /* 0x000000140c057c24 */ /* 0x000fca000f8e0205 */
[----:B------:R-:W-:-:S13]  /*3880*/  ISETP.GE.U32.AND P0, PT, R5, UR20, PT ;  /* 0x0000001405007c0c */ /* 0x000fda000bf06070 */
[----:B------:R-:W-:-:S05]  /*3890*/  @P0 VIADD R5, R5, -UR20 ;  /* 0x8000001405050c36 */ /* 0x000fca0008000000 */
[----:B------:R-:W-:-:S13]  /*38a0*/  ISETP.GE.U32.AND P0, PT, R5, UR20, PT ;  /* 0x0000001405007c0c */ /* 0x000fda000bf06070 */
[----:B------:R-:W-:Y:S02]  /*38b0*/  @P0 IADD3 R5, PT, PT, R5, -UR20, RZ ;  /* 0x8000001405050c10 */ /* 0x000fe4000fffe0ff */
        /* <DEDUP_REMOVED lines=43> */
.L_x_69:
[----:B------:R-:W-:Y:S05]  /*3b70*/  BSYNC.RECONVERGENT B2 ;  /* 0x0000000000027941 */ /* 0x000fea0003800200 */
.L_x_68:
        /* <DEDUP_REMOVED lines=18> */
[----:B------:R-:W-:Y:S02]  /*3ca0*/  IMAD.MOV.U32 R20, RZ, RZ, R6 ;  /* 0x000000ffff147224 */ /* 0x000fe400078e0006 */
[----:B------:R-:W-:-:S07]  /*3cb0*/  IMAD.MOV.U32 R21, RZ, RZ, R7 ;  /* 0x000000ffff157224 */ /* 0x000fce00078e0007 */
[----:B------:R-:W-:Y:S05]  /*3cc0*/  CALL.REL.NOINC `($__internal_0_$__cuda_sm20_div_rn_f64_full) ;  /* 0x0000001000307944 */ /* 0x000fea0003c00000 */
[----:B------:R-:W-:Y:S01]  /*3cd0*/  MOV R12, R24 ;  /* 0x00000018000c7202 */ /* 0x000fe20000000f00 */
[----:B------:R-:W-:-:S07]  /*3ce0*/  IMAD.MOV.U32 R13, RZ, RZ, R5 ;  /* 0x000000ffff0d7224 */ /* 0x000fce00078e0005 */
.L_x_71:
[----:B------:R-:W-:Y:S05]  /*3cf0*/  BSYNC.RECONVERGENT B2 ;  /* 0x0000000000027941 */ /* 0x000fea0003800200 */
.L_x_70:
        /* <DEDUP_REMOVED lines=8> */
.L_x_72:
[----:B------:R-:W0:Y:S02]  /*3d80*/  LDS.64 R12, [R5] ;  /* 0x00000000050c7984 */ /* 0x000e240000000a00 */
[----:B0-----:R-:W-:-:S05]  /*3d90*/  IADD3 R14, P0, PT, R12, 0x1, RZ ;  /* 0x000000010c0e7810 */ /* 0x001fca0007f1e0ff */
[----:B------:R-:W-:-:S07]  /*3da0*/  IMAD.X R15, RZ, RZ, R13, P0 ;  /* 0x000000ffff0f7224 */ /* 0x000fce00000e060d */
[----:B------:R-:W0:Y:S02]  /*3db0*/  ATOMS.CAST.SPIN.64 P0, [R5], R12, R14 ;  /* 0x0000000c0500758d */ /* 0x000e24000180040e */
[----:B0-----:R-:W-:Y:S05]  /*3dc0*/  @!P0 BRA `(.L_x_72) ;  /* 0xfffffffc00ec8947 */ /* 0x001fea000383ffff */
.L_x_67:
[----:B------:R-:W-:Y:S05]  /*3dd0*/  BSYNC.RECONVERGENT B1 ;  /* 0x0000000000017941 */ /* 0x000fea0003800200 */
.L_x_66:
[----:B------:R-:W1:Y:S01]  /*3de0*/  I2F.U32.RP R14, UR20 ;  /* 0x00000014000e7d06 */ /* 0x000e620008209000 */
[----:B------:R-:W-:Y:S01]  /*3df0*/  IMAD.MOV.U32 R12, RZ, RZ, RZ ;  /* 0x000000ffff0c7224 */ /* 0x000fe200078e00ff */
[----:B------:R-:W-:Y:S01]  /*3e00*/  ISETP.NE.U32.AND P1, PT, RZ, UR20, PT ;  /* 0x00000014ff007c0c */ /* 0x000fe2000bf25070 */
[----:B------:R-:W-:Y:S01]  /*3e10*/  VIADD R3, R3, 0x4 ;  /* 0x0000000403037836 */ /* 0x000fe20000000000 */
[----:B------:R-:W2:Y:S01]  /*3e20*/  LDCU UR5, c[0x0][0x3a0] ;  /* 0x00007400ff0577ac */ /* 0x000ea20008000800 */
[----:B------:R-:W-:Y:S01]  /*3e30*/  BSSY.RECONVERGENT B1, `(.L_x_73) ;  /* 0x000005d000017945 */ /* 0x000fe20003800200 */
[----:B------:R-:W-:Y:S02]  /*3e40*/  UIADD3 UR12, UPT, UPT, UR4, 0x2, URZ ;  /* 0x00000002040c7890 */ /* 0x000fe4000fffe0ff */
[----:B-1----:R-:W1:Y:S02]  /*3e50*/  MUFU.RCP R14, R14 ;  /* 0x0000000e000e7308 */ /* 0x002e640000001000 */
[----:B-1----:R-:W-:-:S06]  /*3e60*/  VIADD R13, R14, 0xffffffe ;  /* 0x0ffffffe0e0d7836 */ /* 0x002fcc0000000000 */
[----:B------:R-:W1:Y:S02]  /*3e70*/  F2I.FTZ.U32.TRUNC.NTZ R13, R13 ;  /* 0x0000000d000d7305 */ /* 0x000e64000021f000 */
[----:B-1----:R-:W-:-:S05]  /*3e80*/  IADD3 R5, PT, PT, RZ, -R13, RZ ;  /* 0x8000000dff057210 */ /* 0x002fca0007ffe0ff */
[----:B------:R-:W-:-:S04]  /*3e90*/  IMAD R5, R5, UR20, RZ ;  /* 0x0000001405057c24 */ /* 0x000fc8000f8e02ff */
[----:B------:R-:W-:-:S06]  /*3ea0*/  IMAD.HI.U32 R12, R13, R5, R12 ;  /* 0x000000050d0c7227 */ /* 0x000fcc00078e000c */
[----:B------:R-:W-:-:S04]  /*3eb0*/  IMAD.HI.U32 R5, R12, R3, RZ ;  /* 0x000000030c057227 */ /* 0x000fc800078e00ff */
[----:B------:R-:W-:-:S04]  /*3ec0*/  IMAD.MOV R12, RZ, RZ, -R5 ;  /* 0x000000ffff0c7224 */ /* 0x000fc800078e0a05 */
[----:B------:R-:W-:-:S05]  /*3ed0*/  IMAD R5, R12, UR20, R3 ;  /* 0x000000140c057c24 */ /* 0x000fca000f8e0203 */
        /* <DEDUP_REMOVED lines=46> */
.L_x_76:
[----:B------:R-:W-:Y:S05]  /*41c0*/  BSYNC.RECONVERGENT B2 ;  /* 0x0000000000027941 */ /* 0x000fea0003800200 */
.L_x_75:
        /* <DEDUP_REMOVED lines=21> */
.L_x_78:
[----:B------:R-:W-:Y:S05]  /*4320*/  BSYNC.RECONVERGENT B2 ;  /* 0x0000000000027941 */ /* 0x000fea0003800200 */
.L_x_77:
        /* <DEDUP_REMOVED lines=8> */
.L_x_79:
[----:B------:R-:W0:Y:S02]  /*43b0*/  LDS.64 R12, [R19] ;  /* 0x00000000130c7984 */ /* 0x000e240000000a00 */
[----:B0-----:R-:W-:-:S04]  /*43c0*/  IADD3 R14, P0, PT, R12, 0x1, RZ ;  /* 0x000000010c0e7810 */ /* 0x001fc80007f1e0ff */
[----:B------:R-:W-:-:S08]  /*43d0*/  IADD3.X R15, PT, PT, RZ, R13, RZ, P0, !PT ;  /* 0x0000000dff0f7210 */ /* 0x000fd000007fe4ff */
[----:B------:R-:W0:Y:S02]  /*43e0*/  ATOMS.CAST.SPIN.64 P0, [R19], R12, R14 ;  /* 0x0000000c1300758d */ /* 0x000e24000180040e */
[----:B0-----:R-:W-:Y:S05]  /*43f0*/  @!P0 BRA `(.L_x_79) ;  /* 0xfffffffc00ec8947 */ /* 0x001fea000383ffff */
.L_x_74:
[----:B------:R-:W-:Y:S05]  /*4400*/  BSYNC.RECONVERGENT B1 ;  /* 0x0000000000017941 */ /* 0x000fea0003800200 */
.L_x_73:
[----:B------:R-:W-:Y:S02]  /*4410*/  UISETP.NE.AND UP0, UPT, UR12, UR11, UPT ;  /* 0x0000000b0c00728c */ /* 0x000fe4000bf05270 */
[----:B------:R-:W-:-:S07]  /*4420*/  UIADD3 UR4, UPT, UPT, UR4, 0x4, URZ ;  /* 0x0000000404047890 */ /* 0x000fce000fffe0ff */
[----:B------:R-:W-:Y:S05]  /*4430*/  BRA.U UP0, `(.L_x_80) ;  /* 0xffffffe500a07547 */ /* 0x000fea000b83ffff */
[----:B------:R-:W-:-:S12]  /*4440*/  UIADD3 UR4, UPT, UPT, UR4, -0x1, URZ ;  /* 0xffffffff04047890 */ /* 0x000fd8000fffe0ff */
.L_x_51:
[----:B------:R-:W-:-:S09]  /*4450*/  UISETP.NE.AND UP0, UPT, UR10, URZ, UPT ;  /* 0x000000ff0a00728c */ /* 0x000fd2000bf05270 */
[----:B------:R-:W-:Y:S05]  /*4460*/  BRA.U !UP0, `(.L_x_50) ;  /* 0x0000000508a47547 */ /* 0x000fea000b800000 */
[----:B-12---:R-:W-:Y:S01]  /*4470*/  VIADD R3, R0, UR4 ;  /* 0x0000000400037c36 */ /* 0x006fe20008000000 */
[----:B------:R-:W-:-:S12]  /*4480*/  UIADD3 UR11, UPT, UPT, -UR10, URZ, URZ ;  /* 0x000000ff0a0b7290 */ /* 0x000fd8000fffe1ff */
.L_x_88:
[----:B------:R-:W1:Y:S01]  /*4490*/  I2F.U32.RP R12, UR20 ;  /* 0x00000014000c7d06 */ /* 0x000e620008209000 */
[----:B------:R-:W-:Y:S01]  /*44a0*/  MOV R4, RZ ;  /* 0x000000ff00047202 */ /* 0x000fe20000000f00 */
[----:B------:R-:W2:Y:S01]  /*44b0*/  LDCU UR5, c[0x0][0x3a0] ;  /* 0x00007400ff0577ac */ /* 0x000ea20008000800 */
[----:B------:R-:W-:Y:S01]  /*44c0*/  ISETP.NE.U32.AND P1, PT, RZ, UR20, PT ;  /* 0x00000014ff007c0c */ /* 0x000fe2000bf25070 */
[----:B------:R-:W-:Y:S01]  /*44d0*/  BSSY.RECONVERGENT B1, `(.L_x_81) ;  /* 0x000005f000017945 */ /* 0x000fe20003800200 */
[----:B------:R-:W-:-:S04]  /*44e0*/  UIADD3 UR11, UPT, UPT, UR11, 0x1, URZ ;  /* 0x000000010b0b7890 */ /* 0x000fc8000fffe0ff */
[----:B------:R-:W-:Y:S01]  /*44f0*/  UISETP.NE.AND UP0, UPT, UR11, URZ, UPT ;  /* 0x000000ff0b00728c */ /* 0x000fe2000bf05270 */
[----:B-1----:R-:W1:Y:S02]  /*4500*/  MUFU.RCP R12, R12 ;  /* 0x0000000c000c7308 */ /* 0x002e640000001000 */
[----:B-1----:R-:W-:Y:S01]  /*4510*/  VIADD R5, R12, 0xffffffe ;  /* 0x0ffffffe0c057836 */ /* 0x002fe20000000000 */
[----:B------:R-:W-:-:S05]  /*4520*/  MOV R12, UR9 ;  /* 0x00000009000c7c02 */ /* 0x000fca0008000f00 */
[----:B------:R-:W1:Y:S02]  /*4530*/  F2I.FTZ.U32.TRUNC.NTZ R5, R5 ;  /* 0x0000000500057305 */ /* 0x000e64000021f000 */
[----:B-1----:R-:W-:-:S04]  /*4540*/  IMAD.MOV R13, RZ, RZ, -R5 ;  /* 0x000000ffff0d7224 */ /* 0x002fc800078e0a05 */
[----:B------:R-:W-:-:S04]  /*4550*/  IMAD R13, R13, UR20, RZ ;  /* 0x000000140d0d7c24 */ /* 0x000fc8000f8e02ff */
[----:B------:R-:W-:-:S06]  /*4560*/  IMAD.HI.U32 R4, R5, R13, R4 ;  /* 0x0000000d05047227 */ /* 0x000fcc00078e0004 */
        /* <DEDUP_REMOVED lines=49> */
.L_x_84:
[----:B------:R-:W-:Y:S05]  /*4880*/  BSYNC.RECONVERGENT B2 ;  /* 0x0000000000027941 */ /* 0x000fea0003800200 */
.L_x_83:
        /* <DEDUP_REMOVED lines=21> */
.L_x_86:
[----:B------:R-:W-:Y:S05]  /*49e0*/  BSYNC.RECONVERGENT B2 ;  /* 0x0000000000027941 */ /* 0x000fea0003800200 */
.L_x_85:
        /* <DEDUP_REMOVED lines=8> */
.L_x_87:
[----:B------:R-:W0:Y:S02]  /*4a70*/  LDS.64 R12, [R19] ;  /* 0x00000000130c7984 */ /* 0x000e240000000a00 */
[----:B0-----:R-:W-:-:S05]  /*4a80*/  IADD3 R14, P0, PT, R12, 0x1, RZ ;  /* 0x000000010c0e7810 */ /* 0x001fca0007f1e0ff */
[----:B------:R-:W-:-:S07]  /*4a90*/  IMAD.X R15, RZ, RZ, R13, P0 ;  /* 0x000000ffff0f7224 */ /* 0x000fce00000e060d */
[----:B------:R-:W0:Y:S02]  /*4aa0*/  ATOMS.CAST.SPIN.64 P0, [R19], R12, R14 ;  /* 0x0000000c1300758d */ /* 0x000e24000180040e */
[----:B0-----:R-:W-:Y:S05]  /*4ab0*/  @!P0 BRA `(.L_x_87) ;  /* 0xfffffffc00ec8947 */ /* 0x001fea000383ffff */
.L_x_82:
[----:B------:R-:W-:Y:S05]  /*4ac0*/  BSYNC.RECONVERGENT B1 ;  /* 0x0000000000017941 */ /* 0x000fea0003800200 */
.L_x_81:
[----:B------:R-:W-:Y:S01]  /*4ad0*/  IADD3 R3, PT, PT, R3, 0x1, RZ ;  /* 0x0000000103037810 */ /* 0x000fe20007ffe0ff */
[----:B------:R-:W-:Y:S01]  /*4ae0*/  UIADD3 UR4, UPT, UPT, UR4, 0x1, URZ ;  /* 0x0000000104047890 */ /* 0x000fe2000fffe0ff */
[----:B------:R-:W-:Y:S11]  /*4af0*/  BRA.U UP0, `(.L_x_88) ;  /* 0xfffffff900647547 */ /* 0x000ff6000b83ffff */
.L_x_50:
[----:B------:R-:W-:Y:S01]  /*4b00*/  BAR.SYNC.DEFER_BLOCKING 0x0 ;  /* 0x0000000000007b1d */ /* 0x000fe20000010000 */
[----:B------:R-:W-:-:S13]  /*4b10*/  ISETP.GE.AND P0, PT, R0, UR8, PT ;  /* 0x0000000800007c0c */ /* 0x000fda000bf06270 */
[----:B------:R-:W-:Y:S05]  /*4b20*/  @P0 EXIT ;  /* 0x000000000000094d */ /* 0x000fea0003800000 */
[----:B--2---:R-:W2:Y:S01]  /*4b30*/  LDC R9, c[0x0][0x3a8] ;  /* 0x0000ea00ff097b82 */ /* 0x004ea20000000800 */
[----:B------:R-:W-:Y:S02]  /*4b40*/  UMOV UR4, 0x400 ;  /* 0x0000040000047882 */ /* 0x000fe40000000000 */
[----:B------:R-:W-:-:S05]  /*4b50*/  UIADD3 UR4, UPT, UPT, UR4, 0x1800, URZ ;  /* 0x0000180004047890 */ /* 0x000fca000fffe0ff */
[----:B------:R-:W3:Y:S08]  /*4b60*/  LDC R8, c[0x0][0x3a8] ;  /* 0x0000ea00ff087b82 */ /* 0x000ef00000000800 */
[----:B------:R-:W4:Y:S01]  /*4b70*/  S2UR UR5, SR_CgaCtaId ;  /* 0x00000000000579c3 */ /* 0x000f220000008800 */
[----:B--2---:R-:W-:-:S07]  /*4b80*/  IABS R11, R9 ;  /* 0x00000009000b7213 */ /* 0x004fce0000000000 */
[----:B-1----:R-:W1:Y:S01]  /*4b90*/  LDC.64 R2, c[0x0][0x398] ;  /* 0x0000e600ff027b82 */ /* 0x002e620000000a00 */
[----:B------:R-:W-:Y:S01]  /*4ba0*/  ISETP.NE.AND P0, PT, R9, RZ, PT ;  /* 0x000000ff0900720c */ /* 0x000fe20003f05270 */
[----:B0-----:R-:W0:Y:S01]  /*4bb0*/  I2F.RP R6, R11 ;  /* 0x0000000b00067306 */ /* 0x001e220000209400 */
[----:B------:R-:W-:Y:S02]  /*4bc0*/  LOP3.LUT R9, RZ, R9, RZ, 0x33, !PT ;  /* 0x00000009ff097212 */ /* 0x000fe400078e33ff */
[----:B---3--:R-:W-:Y:S01]  /*4bd0*/  IABS R13, R8 ;  /* 0x00000008000d7213 */ /* 0x008fe20000000000 */
[----:B----4-:R-:W-:-:S04]  /*4be0*/  ULEA UR4, UR5, UR4, 0x18 ;  /* 0x0000000405047291 */ /* 0x010fc8000f8ec0ff */
[----:B0-----:R-:W0:Y:S02]  /*4bf0*/  MUFU.RCP R6, R6 ;  /* 0x0000000600067308 */ /* 0x001e240000001000 */
[----:B0-----:R-:W-:-:S06]  /*4c00*/  VIADD R4, R6, 0xffffffe ;  /* 0x0ffffffe06047836 */ /* 0x001fcc0000000000 */
[----:B------:R0:W2:Y:S02]  /*4c10*/  F2I.FTZ.U32.TRUNC.NTZ R5, R4 ;  /* 0x0000000400057305 */ /* 0x0000a4000021f000 */
[----:B0-----:R-:W-:Y:S02]  /*4c20*/  IMAD.MOV.U32 R4, RZ, RZ, RZ ;  /* 0x000000ffff047224 */ /* 0x001fe400078e00ff */
[----:B--2---:R-:W-:-:S04]  /*4c30*/  IMAD.MOV R10, RZ, RZ, -R5 ;  /* 0x000000ffff0a7224 */ /* 0x004fc800078e0a05 */
[----:B------:R-:W-:-:S04]  /*4c40*/  IMAD R7, R10, R11, RZ ;  /* 0x0000000b0a077224 */ /* 0x000fc800078e02ff */
[----:B-1----:R-:W-:-:S07]  /*4c50*/  IMAD.HI.U32 R8, R5, R7, R4 ;  /* 0x0000000705087227 */ /* 0x002fce00078e0004 */
.L_x_89:
[----:B0-----:R-:W-:Y:S02]  /*4c60*/  IABS R5, R0 ;  /* 0x0000000000057213 */ /* 0x001fe40000000000 */
[C---:B------:R-:W-:Y:S02]  /*4c70*/  LEA R6, R0.reuse, UR4, 0x3 ;  /* 0x0000000400067c11 */ /* 0x040fe4000f8e18ff */
[----:B------:R-:W-:Y:S01]  /*4c80*/  ISETP.GE.AND P2, PT, R0, RZ, PT ;  /* 0x000000ff0000720c */ /* 0x000fe20003f46270 */
[----:B------:R-:W-:-:S03]  /*4c90*/  IMAD.HI.U32 R4, R8, R5, RZ ;  /* 0x0000000508047227 */ /* 0x000fc600078e00ff */
[----:B------:R-:W0:Y:S02]  /*4ca0*/  LDS.64 R6, [R6] ;  /* 0x0000000006067984 */ /* 0x000e240000000a00 */
[----:B------:R-:W-:-:S05]  /*4cb0*/  IADD3 R4, PT, PT, -R4, RZ, RZ ;  /* 0x000000ff04047210 */ /* 0x000fca0007ffe1ff */
[----:B------:R-:W-:-:S05]  /*4cc0*/  IMAD R4, R13, R4, R5 ;  /* 0x000000040d047224 */ /* 0x000fca00078e0205 */
[----:B------:R-:W-:-:S13]  /*4cd0*/  ISETP.GT.U32.AND P1, PT, R11, R4, PT ;  /* 0x000000040b00720c */ /* 0x000fda0003f24070 */
[----:B------:R-:W-:-:S05]  /*4ce0*/  @!P1 IMAD.IADD R4, R4, 0x1, -R13 ;  /* 0x0000000104049824 */ /* 0x000fca00078e0a0d */
[----:B------:R-:W-:Y:S02]  /*4cf0*/  ISETP.GT.U32.AND P1, PT, R11, R4, PT ;  /* 0x000000040b00720c */ /* 0x000fe40003f24070 */
[----:B------:R-:W-:-:S11]  /*4d00*/  IADD3 R0, PT, PT, R0, UR20, RZ ;  /* 0x0000001400007c10 */ /* 0x000fd6000fffe0ff */
[----:B------:R-:W-:Y:S01]  /*4d10*/  @!P1 IMAD.IADD R4, R4, 0x1, -R13 ;  /* 0x0000000104049824 */ /* 0x000fe200078e0a0d */
[----:B------:R-:W-:-:S03]  /*4d20*/  ISETP.GE.AND P1, PT, R0, UR8, PT ;  /* 0x0000000800007c0c */ /* 0x000fc6000bf26270 */
[----:B------:R-:W-:-:S05]  /*4d30*/  @!P2 IMAD.MOV R4, RZ, RZ, -R4 ;  /* 0x000000ffff04a224 */ /* 0x000fca00078e0a04 */
[----:B------:R-:W-:-:S05]  /*4d40*/  SEL R5, R9, R4, !P0 ;  /* 0x0000000409057207 */ /* 0x000fca0004000000 */
[----:B------:R-:W-:-:S05]  /*4d50*/  IMAD.WIDE R4, R5, 0x8, R2 ;  /* 0x0000000805047825 */ /* 0x000fca00078e0202 */
[----:B0-----:R0:W-:Y:S01]  /*4d60*/  REDG.E.ADD.64.STRONG.GPU desc[UR18][R4.64], R6 ;  /* 0x000000060400798e */ /* 0x0011e2000c12e512 */
[----:B------:R-:W-:Y:S05]  /*4d70*/  @!P1 BRA `(.L_x_89) ;  /* 0xfffffffc00b89947 */ /* 0x000fea000383ffff */
[----:B------:R-:W-:Y:S05]  /*4d80*/  EXIT ;  /* 0x000000000000794d */ /* 0x000fea0003800000 */
        .weak           $__internal_0_$__cuda_sm20_div_rn_f64_full
        .type           $__internal_0_$__cuda_sm20_div_rn_f64_full,@function
        .size           $__internal_0_$__cuda_sm20_div_rn_f64_full,($__internal_1_$__cuda_sm20_dsqrt_rn_f64_mediumpath_v1 - $__internal_0_$__cuda_sm20_div_rn_f64_full)
$__internal_0_$__cuda_sm20_div_rn_f64_full:
[----:B------:R-:W-:Y:S01]  /*4d90*/  IMAD.MOV.U32 R15, RZ, RZ, R13 ;  /* 0x000000ffff0f7224 */ /* 0x000fe200078e000d */
[C---:B------:R-:W-:Y:S01]  /*4da0*/  FSETP.GEU.AND P0, PT, |R21|.reuse, 1.469367938527859385e-39, PT ;  /* 0x001000001500780b */ /* 0x040fe20003f0e200 */
[----:B------:R-:W-:Y:S01]  /*4db0*/  IMAD.MOV.U32 R13, RZ, RZ, 0x1ca00000 ;  /* 0x1ca00000ff0d7424 */ /* 0x000fe200078e00ff */
[----:B------:R-:W-:Y:S01]  /*4dc0*/  LOP3.LUT R18, R21, 0x800fffff, RZ, 0xc0, !PT ;  /* 0x800fffff15127812 */ /* 0x000fe200078ec0ff */
[----:B------:R-:W-:Y:S01]  /*4dd0*/  IMAD.MOV.U32 R26, RZ, RZ, 0x1 ;  /* 0x00000001ff1a7424 */ /* 0x000fe200078e00ff */
[C---:B------:R-:W-:Y:S01]  /*4de0*/  FSETP.GEU.AND P2, PT, |R15|.reuse, 1.469367938527859385e-39, PT ;  /* 0x001000000f00780b */ /* 0x040fe20003f4e200 */
[----:B------:R-:W-:Y:S01]  /*4df0*/  BSSY.RECONVERGENT B0, `(.L_x_90) ;  /* 0x0000052000007945 */ /* 0x000fe20003800200 */
[----:B------:R-:W-:Y:S01]  /*4e00*/  LOP3.LUT R19, R18, 0x3ff00000, RZ, 0xfc, !PT ;  /* 0x3ff0000012137812 */ /* 0x000fe200078efcff */
[----:B------:R-:W-:Y:S01]  /*4e10*/  IMAD.MOV.U32 R18, RZ, RZ, R20 ;  /* 0x000000ffff127224 */ /* 0x000fe200078e0014 */
[----:B------:R-:W-:Y:S02]  /*4e20*/  LOP3.LUT R5, R15, 0x7ff00000, RZ, 0xc0, !PT ;  /* 0x7ff000000f057812 */ /* 0x000fe400078ec0ff */
[----:B------:R-:W-:-:S03]  /*4e30*/  LOP3.LUT R30, R21, 0x7ff00000, RZ, 0xc0, !PT ;  /* 0x7ff00000151e7812 */ /* 0x000fc600078ec0ff */
[----:B------:R-:W-:Y:S01]  /*4e40*/  @!P0 DMUL R18, R20, 8.98846567431157953865e+307 ;  /* 0x7fe0000014128828 */ /* 0x000fe20000000000 */
[----:B------:R-:W-:-:S03]  /*4e50*/  ISETP.GE.U32.AND P1, PT, R5, R30, PT ;  /* 0x0000001e0500720c */ /* 0x000fc60003f26070 */
[----:B------:R-:W-:Y:S01]  /*4e60*/  @!P2 LOP3.LUT R22, R21, 0x7ff00000, RZ, 0xc0, !PT ;  /* 0x7ff000001516a812 */ /* 0x000fe200078ec0ff */
[----:B------:R-:W-:Y:S01]  /*4e70*/  @!P2 IMAD.MOV.U32 R24, RZ, RZ, RZ ;  /* 0x000000ffff18a224 */ /* 0x000fe200078e00ff */
[----:B------:R-:W0:Y:S01]  /*4e80*/  MUFU.RCP64H R27, R19 ;  /* 0x00000013001b7308 */ /* 0x000e220000001800 */
[----:B------:R-:W-:Y:S02]  /*4e90*/  SEL R23, R13, 0x63400000, !P1 ;  /* 0x634000000d177807 */ /* 0x000fe40004800000 */
[----:B------:R-:W-:Y:S02]  /*4ea0*/  @!P2 ISETP.GE.U32.AND P3, PT, R5, R22, PT ;  /* 0x000000160500a20c */ /* 0x000fe40003f66070 */
[----:B------:R-:W-:Y:S02]  /*4eb0*/  LOP3.LUT R23, R23, 0x800fffff, R15, 0xf8, !PT ;  /* 0x800fffff17177812 */ /* 0x000fe400078ef80f */
[----:B------:R-:W-:Y:S02]  /*4ec0*/  @!P2 SEL R25, R13, 0x63400000, !P3 ;  /* 0x634000000d19a807 */ /* 0x000fe40005800000 */
[----:B------:R-:W-:-:S02]  /*4ed0*/  MOV R22, R14 ;  /* 0x0000000e00167202 */ /* 0x000fc40000000f00 */
[----:B------:R-:W-:Y:S02]  /*4ee0*/  @!P2 LOP3.LUT R25, R25, 0x80000000, R15, 0xf8, !PT ;  /* 0x800000001919a812 */ /* 0x000fe400078ef80f */
[----:B------:R-:W-:Y:S02]  /*4ef0*/  @!P0 LOP3.LUT R30, R19, 0x7ff00000, RZ, 0xc0, !PT ;  /* 0x7ff00000131e8812 */ /* 0x000fe400078ec0ff */
[----:B------:R-:W-:-:S06]  /*4f00*/  @!P2 LOP3.LUT R25, R25, 0x100000, RZ, 0xfc, !PT ;  /* 0x001000001919a812 */ /* 0x000fcc00078efcff */
[----:B------:R-:W-:Y:S02]  /*4f10*/  @!P2 DFMA R22, R22, 2, -R24 ;  /* 0x400000001616a82b */ /* 0x000fe40000000818 */
[----:B0-----:R-:W-:-:S08]  /*4f20*/  DFMA R24, R26, -R18, 1 ;  /* 0x3ff000001a18742b */ /* 0x001fd00000000812 */
[----:B------:R-:W-:-:S08]  /*4f30*/  DFMA R24, R24, R24, R24 ;  /* 0x000000181818722b */ /* 0x000fd00000000018 */
[----:B------:R-:W-:-:S08]  /*4f40*/  DFMA R24, R26, R24, R26 ;  /* 0x000000181a18722b */ /* 0x000fd0000000001a */
[----:B------:R-:W-:-:S08]  /*4f50*/  DFMA R26, R24, -R18, 1 ;  /* 0x3ff00000181a742b */ /* 0x000fd00000000812 */
[----:B------:R-:W-:-:S08]  /*4f60*/  DFMA R24, R24, R26, R24 ;  /* 0x0000001a1818722b */ /* 0x000fd00000000018 */
[----:B------:R-:W-:-:S08]  /*4f70*/  DMUL R26, R24, R22 ;  /* 0x00000016181a7228 */ /* 0x000fd00000000000 */
[----:B------:R-:W-:-:S08]  /*4f80*/  DFMA R28, R26, -R18, R22 ;  /* 0x800000121a1c722b */ /* 0x000fd00000000016 */
[----:B------:R-:W-:Y:S01]  /*4f90*/  DFMA R28, R24, R28, R26 ;  /* 0x0000001c181c722b */ /* 0x000fe2000000001a */
[----:B------:R-:W-:Y:S01]  /*4fa0*/  IMAD.MOV.U32 R27, RZ, RZ, R5 ;  /* 0x000000ffff1b7224 */ /* 0x000fe200078e0005 */
[----:B------:R-:W-:-:S04]  /*4fb0*/  @!P2 LOP3.LUT R27, R23, 0x7ff00000, RZ, 0xc0, !PT ;  /* 0x7ff00000171ba812 */ /* 0x000fc800078ec0ff */
[----:B------:R-:W-:-:S04]  /*4fc0*/  IADD3 R24, PT, PT, R27, -0x1, RZ ;  /* 0xffffffff1b187810 */ /* 0x000fc80007ffe0ff */
[----:B------:R-:W-:Y:S01]  /*4fd0*/  ISETP.GT.U32.AND P0, PT, R24, 0x7feffffe, PT ;  /* 0x7feffffe1800780c */ /* 0x000fe20003f04070 */
[----:B------:R-:W-:-:S05]  /*4fe0*/  VIADD R24, R30, 0xffffffff ;  /* 0xffffffff1e187836 */ /* 0x000fca0000000000 */
[----:B------:R-:W-:-:S13]  /*4ff0*/  ISETP.GT.U32.OR P0, PT, R24, 0x7feffffe, P0 ;  /* 0x7feffffe1800780c */ /* 0x000fda0000704470 */
[----:B------:R-:W-:Y:S05]  /*5000*/  @P0 BRA `(.L_x_91) ;  /* 0x00000000006c0947 */ /* 0x000fea0003800000 */
[----:B------:R-:W-:-:S04]  /*5010*/  LOP3.LUT R24, R21, 0x7ff00000, RZ, 0xc0, !PT ;  /* 0x7ff0000015187812 */ /* 0x000fc800078ec0ff */
[CC--:B------:R-:W-:Y:S02]  /*5020*/  VIADDMNMX R14, R5.reuse, -R24.reuse, 0xb9600000, !PT ;  /* 0xb9600000050e7446 */ /* 0x0c0fe40007800918 */
[----:B------:R-:W-:Y:S02]  /*5030*/  ISETP.GE.U32.AND P0, PT, R5, R24, PT ;  /* 0x000000180500720c */ /* 0x000fe40003f06070 */
[----:B------:R-:W-:Y:S02]  /*5040*/  VIMNMX R5, PT, PT, R14, 0x46a00000, PT ;  /* 0x46a000000e057848 */ /* 0x000fe40003fe0100 */
[----:B------:R-:W-:-:S05]  /*5050*/  SEL R14, R13, 0x63400000, !P0 ;  /* 0x634000000d0e7807 */ /* 0x000fca0004000000 */
[----:B------:R-:W-:Y:S01]  /*5060*/  IMAD.IADD R5, R5, 0x1, -R14 ;  /* 0x0000000105057824 */ /* 0x000fe200078e0a0e */
[----:B------:R-:W-:-:S03]  /*5070*/  MOV R14, RZ ;  /* 0x000000ff000e7202 */ /* 0x000fc60000000f00 */
[----:B------:R-:W-:-:S06]  /*5080*/  VIADD R15, R5, 0x7fe00000 ;  /* 0x7fe00000050f7836 */ /* 0x000fcc0000000000 */
[----:B------:R-:W-:-:S10]  /*5090*/  DMUL R24, R28, R14 ;  /* 0x0000000e1c187228 */ /* 0x000fd40000000000 */
[----:B------:R-:W-:-:S13]  /*50a0*/  FSETP.GTU.AND P0, PT, |R25|, 1.469367938527859385e-39, PT ;  /* 0x001000001900780b */ /* 0x000fda0003f0c200 */
[----:B------:R-:W-:Y:S05]  /*50b0*/  @P0 BRA `(.L_x_92) ;  /* 0x0000000000940947 */ /* 0x000fea0003800000 */
[----:B------:R-:W-:Y:S01]  /*50c0*/  DFMA R18, R28, -R18, R22 ;  /* 0x800000121c12722b */ /* 0x000fe20000000016 */
[----:B------:R-:W-:-:S09]  /*50d0*/  IMAD.MOV.U32 R14, RZ, RZ, RZ ;  /* 0x000000ffff0e7224 */ /* 0x000fd200078e00ff */
[C---:B------:R-:W-:Y:S02]  /*50e0*/  FSETP.NEU.AND P0, PT, R19.reuse, RZ, PT ;  /* 0x000000ff1300720b */ /* 0x040fe40003f0d000 */
[----:B------:R-:W-:-:S04]  /*50f0*/  LOP3.LUT R21, R19, 0x80000000, R21, 0x48, !PT ;  /* 0x8000000013157812 */ /* 0x000fc800078e4815 */
[----:B------:R-:W-:-:S07]  /*5100*/  LOP3.LUT R15, R21, R15, RZ, 0xfc, !PT ;  /* 0x0000000f150f7212 */ /* 0x000fce00078efcff */
[----:B------:R-:W-:Y:S05]  /*5110*/  @!P0 BRA `(.L_x_92) ;  /* 0x00000000007c8947 */ /* 0x000fea0003800000 */
[----:B------:R-:W-:Y:S01]  /*5120*/  IMAD.MOV R19, RZ, RZ, -R5 ;  /* 0x000000ffff137224 */ /* 0x000fe200078e0a05 */
[----:B------:R-:W-:Y:S01]  /*5130*/  DMUL.RP R14, R28, R14 ;  /* 0x0000000e1c0e7228 */ /* 0x000fe20000008000 */
[----:B------:R-:W-:Y:S01]  /*5140*/  IMAD.MOV.U32 R18, RZ, RZ, RZ ;  /* 0x000000ffff127224 */ /* 0x000fe200078e00ff */
[----:B------:R-:W-:-:S05]  /*5150*/  IADD3 R5, PT, PT, -R5, -0x43300000, RZ ;  /* 0xbcd0000005057810 */ /* 0x000fca0007ffe1ff */
[----:B------:R-:W-:-:S03]  /*5160*/  DFMA R18, R24, -R18, R28 ;  /* 0x800000121812722b */ /* 0x000fc6000000001c */
[----:B------:R-:W-:-:S07]  /*5170*/  LOP3.LUT R21, R15, R21, RZ, 0x3c, !PT ;  /* 0x000000150f157212 */ /* 0x000fce00078e3cff */
[----:B------:R-:W-:-:S04]  /*5180*/  FSETP.NEU.AND P0, PT, |R19|, R5, PT ;  /* 0x000000051300720b */ /* 0x000fc80003f0d200 */
[----:B------:R-:W-:Y:S02]  /*5190*/  FSEL R24, R14, R24, !P0 ;  /* 0x000000180e187208 */ /* 0x000fe40004000000 */
[----:B------:R-:W-:Y:S01]  /*51a0*/  FSEL R25, R21, R25, !P0 ;  /* 0x0000001915197208 */ /* 0x000fe20004000000 */
[----:B------:R-:W-:Y:S06]  /*51b0*/  BRA `(.L_x_92) ;  /* 0x0000000000547947 */ /* 0x000fec0003800000 */
.L_x_91:
[----:B------:R-:W-:-:S14]  /*51c0*/  DSETP.NAN.AND P0, PT, R14, R14, PT ;  /* 0x0000000e0e00722a */ /* 0x000fdc0003f08000 */
[----:B------:R-:W-:Y:S05]  /*51d0*/  @P0 BRA `(.L_x_93) ;  /* 0x0000000000440947 */ /* 0x000fea0003800000 */
[----:B------:R-:W-:-:S14]  /*51e0*/  DSETP.NAN.AND P0, PT, R20, R20, PT ;  /* 0x000000141400722a */ /* 0x000fdc0003f08000 */
[----:B------:R-:W-:Y:S05]  /*51f0*/  @P0 BRA `(.L_x_94) ;  /* 0x0000000000300947 */ /* 0x000fea0003800000 */
[----:B------:R-:W-:Y:S01]  /*5200*/  ISETP.NE.AND P0, PT, R27, R30, PT ;  /* 0x0000001e1b00720c */ /* 0x000fe20003f05270 */
[----:B------:R-:W-:Y:S01]  /*5210*/  IMAD.MOV.U32 R25, RZ, RZ, -0x80000 ;  /* 0xfff80000ff197424 */ /* 0x000fe200078e00ff */
[----:B------:R-:W-:-:S11]  /*5220*/  MOV R24, 0x0 ;  /* 0x0000000000187802 */ /* 0x000fd60000000f00 */
[----:B------:R-:W-:Y:S05]  /*5230*/  @!P0 BRA `(.L_x_92) ;  /* 0x0000000000348947 */ /* 0x000fea0003800000 */
[----:B------:R-:W-:Y:S02]  /*5240*/  ISETP.NE.AND P0, PT, R27, 0x7ff00000, PT ;  /* 0x7ff000001b00780c */ /* 0x000fe40003f05270 */
[----:B------:R-:W-:Y:S02]  /*5250*/  LOP3.LUT R25, R15, 0x80000000, R21, 0x48, !PT ;  /* 0x800000000f197812 */ /* 0x000fe400078e4815 */
[----:B------:R-:W-:-:S13]  /*5260*/  ISETP.EQ.OR P0, PT, R30, RZ, !P0 ;  /* 0x000000ff1e00720c */ /* 0x000fda0004702670 */
[----:B------:R-:W-:Y:S01]  /*5270*/  @P0 LOP3.LUT R5, R25, 0x7ff00000, RZ, 0xfc, !PT ;  /* 0x7ff0000019050812 */ /* 0x000fe200078efcff */
[----:B------:R-:W-:Y:S02]  /*5280*/  @!P0 IMAD.MOV.U32 R24, RZ, RZ, RZ ;  /* 0x000000ffff188224 */ /* 0x000fe400078e00ff */
[----:B------:R-:W-:Y:S01]  /*5290*/  @P0 IMAD.MOV.U32 R24, RZ, RZ, RZ ;  /* 0x000000ffff180224 */ /* 0x000fe200078e00ff */
[----:B------:R-:W-:Y:S01]  /*52a0*/  @P0 MOV R25, R5 ;  /* 0x0000000500190202 */ /* 0x000fe20000000f00 */
[----:B------:R-:W-:Y:S06]  /*52b0*/  BRA `(.L_x_92) ;  /* 0x0000000000147947 */ /* 0x000fec0003800000 */
.L_x_94:
[----:B------:R-:W-:Y:S01]  /*52c0*/  LOP3.LUT R25, R21, 0x80000, RZ, 0xfc, !PT ;  /* 0x0008000015197812 */ /* 0x000fe200078efcff */
[----:B------:R-:W-:Y:S01]  /*52d0*/  IMAD.MOV.U32 R24, RZ, RZ, R20 ;  /* 0x000000ffff187224 */ /* 0x000fe200078e0014 */
[----:B------:R-:W-:Y:S06]  /*52e0*/  BRA `(.L_x_92) ;  /* 0x0000000000087947 */ /* 0x000fec0003800000 */
.L_x_93:
[----:B------:R-:W-:Y:S01]  /*52f0*/  LOP3.LUT R25, R15, 0x80000, RZ, 0xfc, !PT ;  /* 0x000800000f197812 */ /* 0x000fe200078efcff */
[----:B------:R-:W-:-:S07]  /*5300*/  IMAD.MOV.U32 R24, RZ, RZ, R14 ;  /* 0x000000ffff187224 */ /* 0x000fce00078e000e */
.L_x_92:
[----:B------:R-:W-:Y:S05]  /*5310*/  BSYNC.RECONVERGENT B0 ;  /* 0x0000000000007941 */ /* 0x000fea0003800200 */
.L_x_90:
[----:B------:R-:W-:Y:S02]  /*5320*/  HFMA2 R13, -RZ, RZ, 0, 0 ;  /* 0x00000000ff0d7431 */ /* 0x000fe400000001ff */
[----:B------:R-:W-:Y:S02]  /*5330*/  IMAD.MOV.U32 R5, RZ, RZ, R25 ;  /* 0x000000ffff057224 */ /* 0x000fe400078e0019 */
[----:B------:R-:W-:Y:S05]  /*5340*/  RET.REL.NODEC R12 `(_Z10PDH_kernel12atomdesc_gpuP10hist_entryiiii) ;  /* 0xffffffac0c2c7950 */ /* 0x000fea0003c3ffff */
        .weak           $__internal_1_$__cuda_sm20_dsqrt_rn_f64_mediumpath_v1
        .type           $__internal_1_$__cuda_sm20_dsqrt_rn_f64_mediumpath_v1,@function
        .size           $__internal_1_$__cuda_sm20_dsqrt_rn_f64_mediumpath_v1,(.L_x_101 - $__internal_1_$__cuda_sm20_dsqrt_rn_f64_mediumpath_v1)
$__internal_1_$__cuda_sm20_dsqrt_rn_f64_mediumpath_v1:
[----:B------:R-:W-:Y:S01]  /*5350*/  ISETP.GE.U32.AND P0, PT, R22, -0x3400000, PT ;  /* 0xfcc000001600780c */ /* 0x000fe20003f06070 */
[----:B------:R-:W-:Y:S01]  /*5360*/  BSSY.RECONVERGENT B0, `(.L_x_95) ;  /* 0x0000024000007945 */ /* 0x000fe20003800200 */
[----:B------:R-:W-:-:S11]  /*5370*/  IMAD.MOV.U32 R13, RZ, RZ, R5 ;  /* 0x000000ffff0d7224 */ /* 0x000fd600078e0005 */
[----:B------:R-:W-:Y:S05]  /*5380*/  @!P0 BRA `(.L_x_96) ;  /* 0x0000000000208947 */ /* 0x000fea0003800000 */
[----:B------:R-:W-:-:S10]  /*5390*/  DFMA.RM R18, R18, R12, R20 ;  /* 0x0000000c1212722b */ /* 0x000fd40000004014 */
[----:B------:R-:W-:-:S05]  /*53a0*/  IADD3 R12, P0, PT, R18, 0x1, RZ ;  /* 0x00000001120c7810 */ /* 0x000fca0007f1e0ff */
[----:B------:R-:W-:-:S06]  /*53b0*/  IMAD.X R13, RZ, RZ, R19, P0 ;  /* 0x000000ffff0d7224 */ /* 0x000fcc00000e0613 */
[----:B------:R-:W-:-:S08]  /*53c0*/  DFMA.RP R14, -R18, R12, R14 ;  /* 0x0000000c120e722b */ /* 0x000fd0000000810e */
[----:B------:R-:W-:-:S06]  /*53d0*/  DSETP.GT.AND P0, PT, R14, RZ, PT ;  /* 0x000000ff0e00722a */ /* 0x000fcc0003f04000 */
[----:B------:R-:W-:Y:S02]  /*53e0*/  FSEL R12, R12, R18, P0 ;  /* 0x000000120c0c7208 */ /* 0x000fe40000000000 */
[----:B------:R-:W-:Y:S01]  /*53f0*/  FSEL R13, R13, R19, P0 ;  /* 0x000000130d0d7208 */ /* 0x000fe20000000000 */
[----:B------:R-:W-:Y:S06]  /*5400*/  BRA `(.L_x_97) ;  /* 0x0000000000647947 */ /* 0x000fec0003800000 */
.L_x_96:
[----:B------:R-:W-:-:S14]  /*5410*/  DSETP.NE.AND P0, PT, R14, RZ, PT ;  /* 0x000000ff0e00722a */ /* 0x000fdc0003f05000 */
[----:B------:R-:W-:Y:S05]  /*5420*/  @!P0 BRA `(.L_x_98) ;  /* 0x0000000000588947 */ /* 0x000fea0003800000 */
[----:B------:R-:W-:-:S13]  /*5430*/  ISETP.GE.AND P0, PT, R15, RZ, PT ;  /* 0x000000ff0f00720c */ /* 0x000fda0003f06270 */
[----:B------:R-:W-:Y:S01]  /*5440*/  @!P0 IMAD.MOV.U32 R12, RZ, RZ, 0x0 ;  /* 0x00000000ff0c8424 */ /* 0x000fe200078e00ff */
[----:B------:R-:W-:Y:S01]  /*5450*/  @!P0 MOV R13, 0xfff80000 ;  /* 0xfff80000000d8802 */ /* 0x000fe20000000f00 */
[----:B------:R-:W-:Y:S06]  /*5460*/  @!P0 BRA `(.L_x_97) ;  /* 0x00000000004c8947 */ /* 0x000fec0003800000 */
[----:B------:R-:W-:-:S13]  /*5470*/  ISETP.GT.AND P0, PT, R15, 0x7fefffff, PT ;  /* 0x7fefffff0f00780c */ /* 0x000fda0003f04270 */
[----:B------:R-:W-:Y:S05]  /*5480*/  @P0 BRA `(.L_x_98) ;  /* 0x0000000000400947 */ /* 0x000fea0003800000 */
[----:B------:R-:W-:Y:S01]  /*5490*/  DMUL R14, R14, 8.11296384146066816958e+31 ;  /* 0x469000000e0e7828 */ /* 0x000fe20000000000 */
[----:B------:R-:W-:Y:S02]  /*54a0*/  IMAD.MOV.U32 R12, RZ, RZ, RZ ;  /* 0x000000ffff0c7224 */ /* 0x000fe400078e00ff */
[----:B------:R-:W-:Y:S02]  /*54b0*/  IMAD.MOV.U32 R20, RZ, RZ, 0x0 ;  /* 0x00000000ff147424 */ /* 0x000fe400078e00ff */
[----:B------:R-:W-:Y:S01]  /*54c0*/  IMAD.MOV.U32 R21, RZ, RZ, 0x3fd80000 ;  /* 0x3fd80000ff157424 */ /* 0x000fe200078e00ff */
[----:B------:R-:W0:Y:S02]  /*54d0*/  MUFU.RSQ64H R13, R15 ;  /* 0x0000000f000d7308 */ /* 0x000e240000001c00 */
[----:B0-----:R-:W-:-:S08]  /*54e0*/  DMUL R18, R12, R12 ;  /* 0x0000000c0c127228 */ /* 0x001fd00000000000 */
[----:B------:R-:W-:-:S08]  /*54f0*/  DFMA R18, R14, -R18, 1 ;  /* 0x3ff000000e12742b */ /* 0x000fd00000000812 */
[----:B------:R-:W-:Y:S02]  /*5500*/  DFMA R20, R18, R20, 0.5 ;  /* 0x3fe000001214742b */ /* 0x000fe40000000014 */
[----:B------:R-:W-:-:S08]  /*5510*/  DMUL R18, R12, R18 ;  /* 0x000000120c127228 */ /* 0x000fd00000000000 */
[----:B------:R-:W-:-:S08]  /*5520*/  DFMA R18, R20, R18, R12 ;  /* 0x000000121412722b */ /* 0x000fd0000000000c */
[----:B------:R-:W-:Y:S02]  /*5530*/  DMUL R12, R14, R18 ;  /* 0x000000120e0c7228 */ /* 0x000fe40000000000 */
[----:B------:R-:W-:-:S06]  /*5540*/  IADD3 R19, PT, PT, R19, -0x100000, RZ ;  /* 0xfff0000013137810 */ /* 0x000fcc0007ffe0ff */
[----:B------:R-:W-:-:S08]  /*5550*/  DFMA R20, R12, -R12, R14 ;  /* 0x8000000c0c14722b */ /* 0x000fd0000000000e */
[----:B------:R-:W-:-:S10]  /*5560*/  DFMA R12, R18, R20, R12 ;  /* 0x00000014120c722b */ /* 0x000fd4000000000c */
[----:B------:R-:W-:Y:S01]  /*5570*/  VIADD R13, R13, 0xfcb00000 ;  /* 0xfcb000000d0d7836 */ /* 0x000fe20000000000 */
[----:B------:R-:W-:Y:S06]  /*5580*/  BRA `(.L_x_97) ;  /* 0x0000000000047947 */ /* 0x000fec0003800000 */
.L_x_98:
[----:B------:R-:W-:-:S11]  /*5590*/  DADD R12, R14, R14 ;  /* 0x000000000e0c7229 */ /* 0x000fd6000000000e */
.L_x_97:
[----:B------:R-:W-:Y:S05]  /*55a0*/  BSYNC.RECONVERGENT B0 ;  /* 0x0000000000007941 */ /* 0x000fea0003800200 */
.L_x_95:
[----:B------:R-:W-:-:S04]  /*55b0*/  IMAD.MOV.U32 R25, RZ, RZ, 0x0 ;  /* 0x00000000ff197424 */ /* 0x000fc800078e00ff */
[----:B------:R-:W-:Y:S05]  /*55c0*/  RET.REL.NODEC R24 `(_Z10PDH_kernel12atomdesc_gpuP10hist_entryiiii) ;  /* 0xffffffa8188c7950 */ /* 0x000fea0003c3ffff */
.L_x_99:
[----:B------:R-:W-:-:S00]  /*55d0*/  BRA `(.L_x_99) ;  /* 0xfffffffc00fc7947 */ /* 0x000fc0000383ffff */
[----:B------:R-:W-:-:S00]  /*55e0*/  NOP ;  /* 0x0000000000007918 */ /* 0x000fc00000000000 */
        /* <DEDUP_REMOVED lines=9> */
.L_x_101:


//--------------------- .nv.shared._Z10PDH_kernel12atomdesc_gpuP10hist_entryiiii --------------------------
	.section	.nv.shared._Z10PDH_kernel12atomdesc_gpuP10hist_entryiiii,"aw",@nobits
	.sectionflags	@""
	.align	16
.nv.shared._Z10PDH_kernel12atomdesc_gpuP10hist_entryiiii:
	.zero		7168


//--------------------- .nv.shared.reserved.0     --------------------------
	.section	.nv.shared.reserved.0,"aw",@nobits
	.weak		__nv_reservedSMEM_offset_0_alias
	.size		__nv_reservedSMEM_offset_0_alias, 0, 64
	.other		__nv_reservedSMEM_offset_0_alias,@"STO_CUDA_RESERVED_SHARED STV_DEFAULT"
__nv_reservedSMEM_offset_0_alias:
	.zero		0
	.zero		64


//--------------------- .nv.constant0._Z10PDH_kernel12atomdesc_gpuP10hist_entryiiii --------------------------
	.section	.nv.constant0._Z10PDH_kernel12atomdesc_gpuP10hist_entryiiii,"a",@progbits
	.sectionflags	@""
	.align	4
.nv.constant0._Z10PDH_kernel12atomdesc_gpuP10hist_entryiiii:
	.zero		944


//--------------------- SYMBOLS --------------------------

	.type		.nv.reservedSmem.offset0,@object
	.size		.nv.reservedSmem.offset0,0x4
	.type		.nv.reservedSmem.cap,@object
	.size		.nv.reservedSmem.cap,0x4
